//
// Generated by NVIDIA NVVM Compiler
//
// Compiler Build ID: CL-36424714
// Cuda compilation tools, release 13.0, V13.0.88
// Based on NVVM 20.0.0
//

.version 9.0
.target sm_100
.address_size 64

	// .globl	_Z10rmsnorm_v2PfS_iiS_f
// _ZZ11BlockReducefE10warpShared has been demoted
// _ZZ10rmsnorm_v2PfS_iiS_fE10shared_val has been demoted

.visible .entry _Z10rmsnorm_v2PfS_iiS_f(
	.param .u64 .ptr .align 1 _Z10rmsnorm_v2PfS_iiS_f_param_0,
	.param .u64 .ptr .align 1 _Z10rmsnorm_v2PfS_iiS_f_param_1,
	.param .u32 _Z10rmsnorm_v2PfS_iiS_f_param_2,
	.param .u32 _Z10rmsnorm_v2PfS_iiS_f_param_3,
	.param .u64 .ptr .align 1 _Z10rmsnorm_v2PfS_iiS_f_param_4,
	.param .f32 _Z10rmsnorm_v2PfS_iiS_f_param_5
)
{
	.reg .pred 	%p<31>;
	.reg .b32 	%r<125>;
	.reg .b32 	%f<172>;
	.reg .b64 	%rd<56>;
	// demoted variable
	.shared .align 4 .b8 _ZZ11BlockReducefE10warpShared[128];
	// demoted variable
	.shared .align 4 .f32 _ZZ10rmsnorm_v2PfS_iiS_fE10shared_val;
	ld.param.u64 	%rd13, [_Z10rmsnorm_v2PfS_iiS_f_param_0];
	ld.param.u64 	%rd14, [_Z10rmsnorm_v2PfS_iiS_f_param_1];
	ld.param.u32 	%r53, [_Z10rmsnorm_v2PfS_iiS_f_param_2];
	ld.param.u32 	%r52, [_Z10rmsnorm_v2PfS_iiS_f_param_3];
	ld.param.u64 	%rd15, [_Z10rmsnorm_v2PfS_iiS_f_param_4];
	ld.param.f32 	%f14, [_Z10rmsnorm_v2PfS_iiS_f_param_5];
	cvta.to.global.u64 	%rd1, %rd15;
	mov.u32 	%r1, %ctaid.x;
	mov.u32 	%r123, %tid.x;
	setp.ge.s32 	%p1, %r1, %r53;
	@%p1 bra 	$L__BB0_26;
	cvta.to.global.u64 	%rd2, %rd13;
	cvta.to.global.u64 	%rd16, %rd14;
	mul.lo.s32 	%r3, %r52, %r1;
	mul.wide.s32 	%rd17, %r3, 4;
	add.s64 	%rd3, %rd2, %rd17;
	add.s64 	%rd4, %rd16, %rd17;
	shr.s32 	%r54, %r52, 31;
	shr.u32 	%r55, %r54, 30;
	add.s32 	%r56, %r52, %r55;
	shr.s32 	%r4, %r56, 2;
	setp.ge.s32 	%p2, %r123, %r4;
	mov.f32 	%f169, 0f00000000;
	@%p2 bra 	$L__BB0_8;
	mov.u32 	%r5, %ntid.x;
	add.s32 	%r57, %r123, %r5;
	max.u32 	%r58, %r4, %r57;
	setp.lt.u32 	%p3, %r57, %r4;
	selp.u32 	%r59, 1, 0, %p3;
	add.s32 	%r60, %r57, %r59;
	sub.s32 	%r61, %r58, %r60;
	div.u32 	%r62, %r61, %r5;
	add.s32 	%r6, %r62, %r59;
	and.b32  	%r63, %r6, 3;
	setp.eq.s32 	%p4, %r63, 3;
	mov.f32 	%f169, 0f00000000;
	mov.u32 	%r112, %r123;
	@%p4 bra 	$L__BB0_5;
	mul.wide.u32 	%rd18, %r123, 16;
	add.s64 	%rd20, %rd18, %rd17;
	add.s64 	%rd54, %rd2, %rd20;
	mul.wide.u32 	%rd6, %r5, 16;
	add.s32 	%r64, %r6, 1;
	and.b32  	%r65, %r64, 3;
	neg.s32 	%r110, %r65;
	mov.f32 	%f169, 0f00000000;
	mov.u32 	%r112, %r123;
$L__BB0_4:
	.pragma "nounroll";
	ld.global.v4.f32 	{%f19, %f20, %f21, %f22}, [%rd54];
	fma.rn.f32 	%f23, %f19, %f19, %f169;
	fma.rn.f32 	%f24, %f20, %f20, %f23;
	fma.rn.f32 	%f25, %f21, %f21, %f24;
	fma.rn.f32 	%f169, %f22, %f22, %f25;
	add.s32 	%r112, %r112, %r5;
	add.s64 	%rd54, %rd54, %rd6;
	add.s32 	%r110, %r110, 1;
	setp.ne.s32 	%p5, %r110, 0;
	@%p5 bra 	$L__BB0_4;
$L__BB0_5:
	setp.lt.u32 	%p6, %r6, 3;
	@%p6 bra 	$L__BB0_8;
	shl.b32 	%r66, %r5, 1;
	add.s32 	%r115, %r112, %r66;
	shl.b32 	%r14, %r5, 2;
	mad.lo.s32 	%r114, %r5, 3, %r112;
	add.s32 	%r113, %r5, %r112;
$L__BB0_7:
	mul.wide.u32 	%rd21, %r112, 16;
	add.s64 	%rd22, %rd3, %rd21;
	ld.global.v4.f32 	{%f26, %f27, %f28, %f29}, [%rd22];
	fma.rn.f32 	%f30, %f26, %f26, %f169;
	fma.rn.f32 	%f31, %f27, %f27, %f30;
	fma.rn.f32 	%f32, %f28, %f28, %f31;
	fma.rn.f32 	%f33, %f29, %f29, %f32;
	add.s32 	%r67, %r112, %r5;
	mul.wide.u32 	%rd23, %r113, 16;
	add.s64 	%rd24, %rd3, %rd23;
	ld.global.v4.f32 	{%f34, %f35, %f36, %f37}, [%rd24];
	fma.rn.f32 	%f38, %f34, %f34, %f33;
	fma.rn.f32 	%f39, %f35, %f35, %f38;
	fma.rn.f32 	%f40, %f36, %f36, %f39;
	fma.rn.f32 	%f41, %f37, %f37, %f40;
	add.s32 	%r68, %r67, %r5;
	mul.wide.u32 	%rd25, %r115, 16;
	add.s64 	%rd26, %rd3, %rd25;
	ld.global.v4.f32 	{%f42, %f43, %f44, %f45}, [%rd26];
	fma.rn.f32 	%f46, %f42, %f42, %f41;
	fma.rn.f32 	%f47, %f43, %f43, %f46;
	fma.rn.f32 	%f48, %f44, %f44, %f47;
	fma.rn.f32 	%f49, %f45, %f45, %f48;
	add.s32 	%r69, %r68, %r5;
	mul.wide.u32 	%rd27, %r114, 16;
	add.s64 	%rd28, %rd3, %rd27;
	ld.global.v4.f32 	{%f50, %f51, %f52, %f53}, [%rd28];
	fma.rn.f32 	%f54, %f50, %f50, %f49;
	fma.rn.f32 	%f55, %f51, %f51, %f54;
	fma.rn.f32 	%f56, %f52, %f52, %f55;
	fma.rn.f32 	%f169, %f53, %f53, %f56;
	add.s32 	%r112, %r69, %r5;
	add.s32 	%r115, %r115, %r14;
	add.s32 	%r114, %r114, %r14;
	add.s32 	%r113, %r113, %r14;
	setp.lt.s32 	%p7, %r112, %r4;
	@%p7 bra 	$L__BB0_7;
$L__BB0_8:
	shl.b32 	%r70, %r4, 2;
	add.s32 	%r124, %r70, %r123;
	setp.ge.s32 	%p8, %r124, %r52;
	@%p8 bra 	$L__BB0_11;
	mov.u32 	%r26, %ntid.x;
	mov.u32 	%r117, %r124;
$L__BB0_10:
	mul.wide.s32 	%rd29, %r117, 4;
	add.s64 	%rd30, %rd3, %rd29;
	ld.global.f32 	%f57, [%rd30];
	fma.rn.f32 	%f169, %f57, %f57, %f169;
	add.s32 	%r117, %r117, %r26;
	setp.lt.s32 	%p9, %r117, %r52;
	@%p9 bra 	$L__BB0_10;
$L__BB0_11:
	and.b32  	%r29, %r123, 31;
	mov.b32 	%r71, %f169;
	shfl.sync.down.b32	%r72|%p10, %r71, 16, 31, -1;
	mov.b32 	%f58, %r72;
	add.f32 	%f59, %f169, %f58;
	mov.b32 	%r73, %f59;
	shfl.sync.down.b32	%r74|%p11, %r73, 8, 31, -1;
	mov.b32 	%f60, %r74;
	add.f32 	%f61, %f59, %f60;
	mov.b32 	%r75, %f61;
	shfl.sync.down.b32	%r76|%p12, %r75, 4, 31, -1;
	mov.b32 	%f62, %r76;
	add.f32 	%f63, %f61, %f62;
	mov.b32 	%r77, %f63;
	shfl.sync.down.b32	%r78|%p13, %r77, 2, 31, -1;
	mov.b32 	%f64, %r78;
	add.f32 	%f65, %f63, %f64;
	mov.b32 	%r79, %f65;
	shfl.sync.down.b32	%r80|%p14, %r79, 1, 31, -1;
	mov.b32 	%f66, %r80;
	add.f32 	%f11, %f65, %f66;
	setp.ne.s32 	%p15, %r29, 0;
	@%p15 bra 	$L__BB0_13;
	shr.u32 	%r81, %r123, 3;
	mov.u32 	%r82, _ZZ11BlockReducefE10warpShared;
	add.s32 	%r83, %r82, %r81;
	st.shared.f32 	[%r83], %f11;
$L__BB0_13:
	bar.sync 	0;
	setp.gt.u32 	%p16, %r123, 31;
	@%p16 bra 	$L__BB0_16;
	shl.b32 	%r84, %r29, 2;
	mov.u32 	%r85, _ZZ11BlockReducefE10warpShared;
	add.s32 	%r86, %r85, %r84;
	ld.shared.f32 	%f67, [%r86];
	mov.b32 	%r87, %f67;
	shfl.sync.down.b32	%r88|%p17, %r87, 16, 31, -1;
	mov.b32 	%f68, %r88;
	add.f32 	%f69, %f67, %f68;
	mov.b32 	%r89, %f69;
	shfl.sync.down.b32	%r90|%p18, %r89, 8, 31, -1;
	mov.b32 	%f70, %r90;
	add.f32 	%f71, %f69, %f70;
	mov.b32 	%r91, %f71;
	shfl.sync.down.b32	%r92|%p19, %r91, 4, 31, -1;
	mov.b32 	%f72, %r92;
	add.f32 	%f73, %f71, %f72;
	mov.b32 	%r93, %f73;
	shfl.sync.down.b32	%r94|%p20, %r93, 2, 31, -1;
	mov.b32 	%f74, %r94;
	add.f32 	%f75, %f73, %f74;
	mov.b32 	%r95, %f75;
	shfl.sync.down.b32	%r96|%p21, %r95, 1, 31, -1;
	mov.b32 	%f76, %r96;
	add.f32 	%f12, %f75, %f76;
	setp.ne.s32 	%p22, %r123, 0;
	@%p22 bra 	$L__BB0_16;
	st.shared.f32 	[_ZZ10rmsnorm_v2PfS_iiS_fE10shared_val], %f12;
$L__BB0_16:
	setp.ge.s32 	%p23, %r123, %r4;
	bar.sync 	0;
	ld.shared.f32 	%f77, [_ZZ10rmsnorm_v2PfS_iiS_fE10shared_val];
	cvt.rn.f32.s32 	%f78, %r52;
	div.rn.f32 	%f79, %f77, %f78;
	add.f32 	%f80, %f14, %f79;
	rsqrt.approx.f32 	%f13, %f80;
	@%p23 bra 	$L__BB0_23;
	mov.u32 	%r30, %ntid.x;
	add.s32 	%r97, %r123, %r30;
	max.u32 	%r98, %r4, %r97;
	setp.lt.u32 	%p24, %r97, %r4;
	selp.u32 	%r99, 1, 0, %p24;
	add.s32 	%r100, %r97, %r99;
	sub.s32 	%r101, %r98, %r100;
	div.u32 	%r102, %r101, %r30;
	add.s32 	%r31, %r102, %r99;
	and.b32  	%r103, %r31, 3;
	setp.eq.s32 	%p25, %r103, 3;
	@%p25 bra 	$L__BB0_20;
	add.s32 	%r104, %r31, 1;
	and.b32  	%r105, %r104, 3;
	mul.wide.u32 	%rd55, %r123, 16;
	mul.wide.u32 	%rd10, %r30, 16;
	neg.s32 	%r118, %r105;
	mad.lo.s32 	%r123, %r30, %r105, %r123;
$L__BB0_19:
	.pragma "nounroll";
	add.s64 	%rd31, %rd1, %rd55;
	ld.global.v4.f32 	{%f81, %f82, %f83, %f84}, [%rd31];
	add.s64 	%rd32, %rd3, %rd55;
	ld.global.v4.f32 	{%f85, %f86, %f87, %f88}, [%rd32];
	mul.f32 	%f89, %f13, %f81;
	mul.f32 	%f90, %f89, %f85;
	mul.f32 	%f91, %f13, %f82;
	mul.f32 	%f92, %f91, %f86;
	mul.f32 	%f93, %f13, %f83;
	mul.f32 	%f94, %f93, %f87;
	mul.f32 	%f95, %f13, %f84;
	mul.f32 	%f96, %f95, %f88;
	add.s64 	%rd33, %rd4, %rd55;
	st.global.v4.f32 	[%rd33], {%f90, %f92, %f94, %f96};
	add.s64 	%rd55, %rd55, %rd10;
	add.s32 	%r118, %r118, 1;
	setp.ne.s32 	%p26, %r118, 0;
	@%p26 bra 	$L__BB0_19;
$L__BB0_20:
	setp.lt.u32 	%p27, %r31, 3;
	@%p27 bra 	$L__BB0_23;
	shl.b32 	%r106, %r30, 1;
	add.s32 	%r122, %r123, %r106;
	shl.b32 	%r38, %r30, 2;
	mad.lo.s32 	%r121, %r30, 3, %r123;
	add.s32 	%r120, %r30, %r123;
$L__BB0_22:
	mul.wide.u32 	%rd34, %r123, 16;
	add.s64 	%rd35, %rd1, %rd34;
	ld.global.v4.f32 	{%f97, %f98, %f99, %f100}, [%rd35];
	add.s64 	%rd36, %rd3, %rd34;
	ld.global.v4.f32 	{%f101, %f102, %f103, %f104}, [%rd36];
	mul.f32 	%f105, %f13, %f97;
	mul.f32 	%f106, %f105, %f101;
	mul.f32 	%f107, %f13, %f98;
	mul.f32 	%f108, %f107, %f102;
	mul.f32 	%f109, %f13, %f99;
	mul.f32 	%f110, %f109, %f103;
	mul.f32 	%f111, %f13, %f100;
	mul.f32 	%f112, %f111, %f104;
	add.s64 	%rd37, %rd4, %rd34;
	st.global.v4.f32 	[%rd37], {%f106, %f108, %f110, %f112};
	add.s32 	%r107, %r123, %r30;
	mul.wide.u32 	%rd38, %r120, 16;
	add.s64 	%rd39, %rd1, %rd38;
	ld.global.v4.f32 	{%f113, %f114, %f115, %f116}, [%rd39];
	add.s64 	%rd40, %rd3, %rd38;
	ld.global.v4.f32 	{%f117, %f118, %f119, %f120}, [%rd40];
	mul.f32 	%f121, %f13, %f113;
	mul.f32 	%f122, %f121, %f117;
	mul.f32 	%f123, %f13, %f114;
	mul.f32 	%f124, %f123, %f118;
	mul.f32 	%f125, %f13, %f115;
	mul.f32 	%f126, %f125, %f119;
	mul.f32 	%f127, %f13, %f116;
	mul.f32 	%f128, %f127, %f120;
	add.s64 	%rd41, %rd4, %rd38;
	st.global.v4.f32 	[%rd41], {%f122, %f124, %f126, %f128};
	add.s32 	%r108, %r107, %r30;
	mul.wide.u32 	%rd42, %r122, 16;
	add.s64 	%rd43, %rd1, %rd42;
	ld.global.v4.f32 	{%f129, %f130, %f131, %f132}, [%rd43];
	add.s64 	%rd44, %rd3, %rd42;
	ld.global.v4.f32 	{%f133, %f134, %f135, %f136}, [%rd44];
	mul.f32 	%f137, %f13, %f129;
	mul.f32 	%f138, %f137, %f133;
	mul.f32 	%f139, %f13, %f130;
	mul.f32 	%f140, %f139, %f134;
	mul.f32 	%f141, %f13, %f131;
	mul.f32 	%f142, %f141, %f135;
	mul.f32 	%f143, %f13, %f132;
	mul.f32 	%f144, %f143, %f136;
	add.s64 	%rd45, %rd4, %rd42;
	st.global.v4.f32 	[%rd45], {%f138, %f140, %f142, %f144};
	add.s32 	%r109, %r108, %r30;
	mul.wide.u32 	%rd46, %r121, 16;
	add.s64 	%rd47, %rd1, %rd46;
	ld.global.v4.f32 	{%f145, %f146, %f147, %f148}, [%rd47];
	add.s64 	%rd48, %rd3, %rd46;
	ld.global.v4.f32 	{%f149, %f150, %f151, %f152}, [%rd48];
	mul.f32 	%f153, %f13, %f145;
	mul.f32 	%f154, %f153, %f149;
	mul.f32 	%f155, %f13, %f146;
	mul.f32 	%f156, %f155, %f150;
	mul.f32 	%f157, %f13, %f147;
	mul.f32 	%f158, %f157, %f151;
	mul.f32 	%f159, %f13, %f148;
	mul.f32 	%f160, %f159, %f152;
	add.s64 	%rd49, %rd4, %rd46;
	st.global.v4.f32 	[%rd49], {%f154, %f156, %f158, %f160};
	add.s32 	%r123, %r109, %r30;
	add.s32 	%r122, %r122, %r38;
	add.s32 	%r121, %r121, %r38;
	add.s32 	%r120, %r120, %r38;
	setp.lt.s32 	%p28, %r123, %r4;
	@%p28 bra 	$L__BB0_22;
$L__BB0_23:
	setp.ge.s32 	%p29, %r124, %r52;
	@%p29 bra 	$L__BB0_26;
	mov.u32 	%r41, %ntid.x;
$L__BB0_25:
	mul.wide.s32 	%rd50, %r124, 4;
	add.s64 	%rd51, %rd1, %rd50;
	ld.global.f32 	%f161, [%rd51];
	mul.f32 	%f162, %f13, %f161;
	add.s64 	%rd52, %rd3, %rd50;
	ld.global.f32 	%f163, [%rd52];
	mul.f32 	%f164, %f162, %f163;
	add.s64 	%rd53, %rd4, %rd50;
	st.global.f32 	[%rd53], %f164;
	add.s32 	%r124, %r124, %r41;
	setp.lt.s32 	%p30, %r124, %r52;
	@%p30 bra 	$L__BB0_25;
$L__BB0_26:
	ret;

}


// ===== COMPILED SASS (sm_100) =====

	.target	sm_100

	.elftype	@"ET_EXEC"


//--------------------- .note.nv.tkinfo           --------------------------
	.section	.note.nv.tkinfo,"",@"SHT_NOTE"
	.sectionflags	@"SHF_NOTE_NV_TKINFO"
	.tkinfo
        /*0018*/ 	.word	0x00000002
        /*0030*/ 	.string	""
        /*0030*/ 	.string	"ptxas"
        /*0030*/ 	.string	"Cuda compilation tools, release 13.0, V13.0.88"
        /*0030*/ 	.string	"Build cuda_13.0.r13.0/compiler.36424714_0"
        /*0030*/ 	.string	"-arch sm_100 -m 64 "



//--------------------- .note.nv.cuinfo           --------------------------
	.section	.note.nv.cuinfo,"",@"SHT_NOTE"
	.sectionflags	@"SHF_NOTE_NV_CUINFO"
        /*0018*/ 	.short	0x0002
        /*001a*/ 	.short	0x0064
        /*001c*/ 	.short	0x0082
	.zero		2


//--------------------- .nv.info                  --------------------------
	.section	.nv.info,"",@"SHT_CUDA_INFO"
	.align	4


	//----- nvinfo : EIATTR_REGCOUNT
	.align		4
        /*0000*/ 	.byte	0x04, 0x2f
        /*0002*/ 	.short	(.L_1 - .L_0)
	.align		4
.L_0:
        /*0004*/ 	.word	index@(_Z10rmsnorm_v2PfS_iiS_f)
        /*0008*/ 	.word	0x00000020


	//----- nvinfo : EIATTR_FRAME_SIZE
	.align		4
.L_1:
        /*000c*/ 	.byte	0x04, 0x11
        /*000e*/ 	.short	(.L_3 - .L_2)
	.align		4
.L_2:
        /*0010*/ 	.word	index@($__internal_0_$__cuda_sm3x_div_rn_noftz_f32_slowpath)
        /*0014*/ 	.word	0x00000000


	//----- nvinfo : EIATTR_FRAME_SIZE
	.align		4
.L_3:
        /*0018*/ 	.byte	0x04, 0x11
        /*001a*/ 	.short	(.L_5 - .L_4)
	.align		4
.L_4:
        /*001c*/ 	.word	index@(_Z10rmsnorm_v2PfS_iiS_f)
        /*0020*/ 	.word	0x00000000


	//----- nvinfo : EIATTR_MIN_STACK_SIZE
	.align		4
.L_5:
        /*0024*/ 	.byte	0x04, 0x12
        /*0026*/ 	.short	(.L_7 - .L_6)
	.align		4
.L_6:
        /*0028*/ 	.word	index@(_Z10rmsnorm_v2PfS_iiS_f)
        /*002c*/ 	.word	0x00000000
.L_7:


//--------------------- .nv.compat                --------------------------
	.section	.nv.compat,"",@"SHT_CUDA_COMPAT_INFO"
	.align	4
        /*0000*/ 	.byte	0x02, 0x09, 0x00, 0x00, 0x02, 0x02, 0x01, 0x00, 0x02, 0x05, 0x05, 0x00, 0x03, 0x07, 0x01, 0x01
        /*0010*/ 	.byte	0x02, 0x03, 0x00, 0x00, 0x02, 0x06, 0x01, 0x00, 0x04, 0x0b, 0x08, 0x00, 0x01, 0x00, 0x00, 0x00
        /*0020*/ 	.byte	0x00, 0x00, 0x00, 0x00


//--------------------- .nv.info._Z10rmsnorm_v2PfS_iiS_f --------------------------
	.section	.nv.info._Z10rmsnorm_v2PfS_iiS_f,"",@"SHT_CUDA_INFO"
	.sectionflags	@""
	.align	4


	//----- nvinfo : EIATTR_CUDA_API_VERSION
	.align		4
        /*0000*/ 	.byte	0x04, 0x37
        /*0002*/ 	.short	(.L_9 - .L_8)
.L_8:
        /*0004*/ 	.word	0x00000082


	//----- nvinfo : EIATTR_KPARAM_INFO
	.align		4
.L_9:
        /*0008*/ 	.byte	0x04, 0x17
        /*000a*/ 	.short	(.L_11 - .L_10)
.L_10:
        /*000c*/ 	.word	0x00000000
        /*0010*/ 	.short	0x0005
        /*0012*/ 	.short	0x0020
        /*0014*/ 	.byte	0x00, 0xf0, 0x11, 0x00


	//----- nvinfo : EIATTR_KPARAM_INFO
	.align		4
.L_11:
        /*0018*/ 	.byte	0x04, 0x17
        /*001a*/ 	.short	(.L_13 - .L_12)
.L_12:
        /*001c*/ 	.word	0x00000000
        /*0020*/ 	.short	0x0004
        /*0022*/ 	.short	0x0018
        /*0024*/ 	.byte	0x00, 0xf5, 0x21, 0x00


	//----- nvinfo : EIATTR_KPARAM_INFO
	.align		4
.L_13:
        /*0028*/ 	.byte	0x04, 0x17
        /*002a*/ 	.short	(.L_15 - .L_14)
.L_14:
        /*002c*/ 	.word	0x00000000
        /*0030*/ 	.short	0x0003
        /*0032*/ 	.short	0x0014
        /*0034*/ 	.byte	0x00, 0xf0, 0x11, 0x00


	//----- nvinfo : EIATTR_KPARAM_INFO
	.align		4
.L_15:
        /*0038*/ 	.byte	0x04, 0x17
        /*003a*/ 	.short	(.L_17 - .L_16)
.L_16:
        /*003c*/ 	.word	0x00000000
        /*0040*/ 	.short	0x0002
        /*0042*/ 	.short	0x0010
        /*0044*/ 	.byte	0x00, 0xf0, 0x11, 0x00


	//----- nvinfo : EIATTR_KPARAM_INFO
	.align		4
.L_17:
        /*0048*/ 	.byte	0x04, 0x17
        /*004a*/ 	.short	(.L_19 - .L_18)
.L_18:
        /*004c*/ 	.word	0x00000000
        /*0050*/ 	.short	0x0001
        /*0052*/ 	.short	0x0008
        /*0054*/ 	.byte	0x00, 0xf5, 0x21, 0x00


	//----- nvinfo : EIATTR_KPARAM_INFO
	.align		4
.L_19:
        /*0058*/ 	.byte	0x04, 0x17
        /*005a*/ 	.short	(.L_21 - .L_20)
.L_20:
        /*005c*/ 	.word	0x00000000
        /*0060*/ 	.short	0x0000
        /*0062*/ 	.short	0x0000
        /*0064*/ 	.byte	0x00, 0xf5, 0x21, 0x00


	//----- nvinfo : EIATTR_SPARSE_MMA_MASK
	.align		4
.L_21:
        /*0068*/ 	.byte	0x03, 0x50
        /*006a*/ 	.short	0x0000


	//----- nvinfo : EIATTR_MAXREG_COUNT
	.align		4
        /*006c*/ 	.byte	0x03, 0x1b
        /*006e*/ 	.short	0x00ff


	//----- nvinfo : EIATTR_NUM_BARRIERS
	.align		4
        /*0070*/ 	.byte	0x02, 0x4c
        /*0072*/ 	.byte	0x01
	.zero		1


	//----- nvinfo : EIATTR_MERCURY_ISA_VERSION
	.align		4
        /*0074*/ 	.byte	0x03, 0x5f
        /*0076*/ 	.short	0x0101


	//----- nvinfo : EIATTR_COOP_GROUP_MASK_REGIDS
	.align		4
        /*0078*/ 	.byte	0x04, 0x29
        /*007a*/ 	.short	(.L_23 - .L_22)


	//   ....[0]....
.L_22:
        /*007c*/ 	.word	0xffffffff


	//   ....[1]....
        /*0080*/ 	.word	0xffffffff


	//   ....[2]....
        /*0084*/ 	.word	0xffffffff


	//   ....[3]....
        /*0088*/ 	.word	0xffffffff


	//   ....[4]....
        /*008c*/ 	.word	0xffffffff


	//   ....[5]....
        /*0090*/ 	.word	0xffffffff


	//   ....[6]....
        /*0094*/ 	.word	0xffffffff


	//   ....[7]....
        /*0098*/ 	.word	0xffffffff


	//   ....[8]....
        /*009c*/ 	.word	0xffffffff


	//   ....[9]....
        /*00a0*/ 	.word	0xffffffff


	//   ....[10]....
        /*00a4*/ 	.word	0x0500000c


	//   ....[11]....
        /*00a8*/ 	.word	0x0500000c


	//   ....[12]....
        /*00ac*/ 	.word	0x0500000c


	//   ....[13]....
        /*00b0*/ 	.word	0x0500000c


	//   ....[14]....
        /*00b4*/ 	.word	0x0500000c


	//----- nvinfo : EIATTR_COOP_GROUP_INSTR_OFFSETS
	.align		4
.L_23:
        /*00b8*/ 	.byte	0x04, 0x28
        /*00ba*/ 	.short	(.L_25 - .L_24)


	//   ....[0]....
.L_24:
        /*00bc*/ 	.word	0x000007c0


	//   ....[1]....
        /*00c0*/ 	.word	0x00000810


	//   ....[2]....
        /*00c4*/ 	.word	0x00000850


	//   ....[3]....
        /*00c8*/ 	.word	0x00000870


	//   ....[4]....
        /*00cc*/ 	.word	0x00000890


	//   ....[5]....
        /*00d0*/ 	.word	0x00000960


	//   ....[6]....
        /*00d4*/ 	.word	0x00000980


	//   ....[7]....
        /*00d8*/ 	.word	0x000009a0


	//   ....[8]....
        /*00dc*/ 	.word	0x000009c0


	//   ....[9]....
        /*00e0*/ 	.word	0x000009e0


	//   ....[10]....
        /*00e4*/ 	.word	0x00001510


	//   ....[11]....
        /*00e8*/ 	.word	0x00001580


	//   ....[12]....
        /*00ec*/ 	.word	0x000015f0


	//   ....[13]....
        /*00f0*/ 	.word	0x00001660


	//   ....[14]....
        /*00f4*/ 	.word	0x000016d0


	//----- nvinfo : EIATTR_VRC_CTA_INIT_COUNT
	.align		4
.L_25:
        /*00f8*/ 	.byte	0x02, 0x4a
	.zero		1
	.zero		1


	//----- nvinfo : EIATTR_EXIT_INSTR_OFFSETS
	.align		4
        /*00fc*/ 	.byte	0x04, 0x1c
        /*00fe*/ 	.short	(.L_27 - .L_26)


	//   ....[0]....
.L_26:
        /*0100*/ 	.word	0x00000040


	//   ....[1]....
        /*0104*/ 	.word	0x000013e0


	//   ....[2]....
        /*0108*/ 	.word	0x000014c0


	//----- nvinfo : EIATTR_CRS_STACK_SIZE
	.align		4
.L_27:
        /*010c*/ 	.byte	0x04, 0x1e
        /*010e*/ 	.short	(.L_29 - .L_28)
.L_28:
        /*0110*/ 	.word	0x00000000


	//----- nvinfo : EIATTR_CBANK_PARAM_SIZE
	.align		4
.L_29:
        /*0114*/ 	.byte	0x03, 0x19
        /*0116*/ 	.short	0x0024


	//----- nvinfo : EIATTR_PARAM_CBANK
	.align		4
        /*0118*/ 	.byte	0x04, 0x0a
        /*011a*/ 	.short	(.L_31 - .L_30)
	.align		4
.L_30:
        /*011c*/ 	.word	index@(.nv.constant0._Z10rmsnorm_v2PfS_iiS_f)
        /*0120*/ 	.short	0x0380
        /*0122*/ 	.short	0x0024


	//----- nvinfo : EIATTR_SW_WAR
	.align		4
.L_31:
        /*0124*/ 	.byte	0x04, 0x36
        /*0126*/ 	.short	(.L_33 - .L_32)
.L_32:
        /*0128*/ 	.word	0x00000008
.L_33:


//--------------------- .nv.callgraph             --------------------------
	.section	.nv.callgraph,"",@"SHT_CUDA_CALLGRAPH"
	.align	4
	.sectionentsize	8
	.align		4
        /*0000*/ 	.word	0x00000000
	.align		4
        /*0004*/ 	.word	0xffffffff
	.align		4
        /*0008*/ 	.word	0x00000000
	.align		4
        /*000c*/ 	.word	0xfffffffe
	.align		4
        /*0010*/ 	.word	0x00000000
	.align		4
        /*0014*/ 	.word	0xfffffffd
	.align		4
        /*0018*/ 	.word	0x00000000
	.align		4
        /*001c*/ 	.word	0xfffffffc


//--------------------- .text._Z10rmsnorm_v2PfS_iiS_f --------------------------
	.section	.text._Z10rmsnorm_v2PfS_iiS_f,"ax",@progbits
	.align	128
        .global         _Z10rmsnorm_v2PfS_iiS_f
        .type           _Z10rmsnorm_v2PfS_iiS_f,@function
        .size           _Z10rmsnorm_v2PfS_iiS_f,(.L_x_34 - _Z10rmsnorm_v2PfS_iiS_f)
        .other          _Z10rmsnorm_v2PfS_iiS_f,@"STO_CUDA_ENTRY STV_DEFAULT"
_Z10rmsnorm_v2PfS_iiS_f:
.text._Z10rmsnorm_v2PfS_iiS_f:
[----:B------:R-:W-:Y:S08]  /*0000*/  LDC R1, c[0x0][0x37c] ;  /* 0x0000df00ff017b82 */ /* 0x000ff00000000800 */
[----:B------:R-:W0:Y:S08]  /*0010*/  S2UR UR4, SR_CTAID.X ;  /* 0x00000000000479c3 */ /* 0x000e300000002500 */
[----:B------:R-:W0:Y:S02]  /*0020*/  LDC R0, c[0x0][0x390] ;  /* 0x0000e400ff007b82 */ /* 0x000e240000000800 */
[----:B0-----:R-:W-:-:S13]  /*0030*/  ISETP.LE.AND P0, PT, R0, UR4, PT ;  /* 0x0000000400007c0c */ /* 0x001fda000bf03270 */
[----:B------:R-:W-:Y:S05]  /*0040*/  @P0 EXIT ;  /* 0x000000000000094d */ /* 0x000fea0003800000 */
[----:B------:R-:W0:Y:S01]  /*0050*/  LDC R3, c[0x0][0x394] ;  /* 0x0000e500ff037b82 */ /* 0x000e220000000800 */
[----:B------:R-:W1:Y:S01]  /*0060*/  S2R R5, SR_TID.X ;  /* 0x0000000000057919 */ /* 0x000e620000002100 */
[----:B------:R-:W2:Y:S01]  /*0070*/  LDCU.128 UR8, c[0x0][0x380] ;  /* 0x00007000ff0877ac */ /* 0x000ea20008000c00 */
[----:B------:R-:W-:Y:S01]  /*0080*/  BSSY.RECONVERGENT B0, `(.L_x_0) ;  /* 0x0000066000007945 */ /* 0x000fe20003800200 */
[----:B------:R-:W-:Y:S01]  /*0090*/  HFMA2 R21, -RZ, RZ, 0, 0 ;  /* 0x00000000ff157431 */ /* 0x000fe200000001ff */
[----:B------:R-:W3:Y:S01]  /*00a0*/  LDCU.64 UR6, c[0x0][0x358] ;  /* 0x00006b00ff0677ac */ /* 0x000ee20008000a00 */
[----:B0-----:R-:W-:Y:S01]  /*00b0*/  SHF.R.S32.HI R0, RZ, 0x1f, R3 ;  /* 0x0000001fff007819 */ /* 0x001fe20000011403 */
[----:B------:R-:W-:-:S03]  /*00c0*/  IMAD R6, R3, UR4, RZ ;  /* 0x0000000403067c24 */ /* 0x000fc6000f8e02ff */
[----:B------:R-:W-:Y:S01]  /*00d0*/  LEA.HI R0, R0, R3, RZ, 0x2 ;  /* 0x0000000300007211 */ /* 0x000fe200078f10ff */
[----:B------:R-:W-:-:S03]  /*00e0*/  IMAD.WIDE R6, R6, 0x4, RZ ;  /* 0x0000000406067825 */ /* 0x000fc600078e02ff */
[----:B------:R-:W-:Y:S02]  /*00f0*/  SHF.R.S32.HI R0, RZ, 0x2, R0 ;  /* 0x00000002ff007819 */ /* 0x000fe40000011400 */
[C---:B--2---:R-:W-:Y:S02]  /*0100*/  IADD3 R22, P2, PT, R6.reuse, UR10, RZ ;  /* 0x0000000a06167c10 */ /* 0x044fe4000ff5e0ff */
[----:B-1----:R-:W-:Y:S02]  /*0110*/  ISETP.GE.AND P0, PT, R5, R0, PT ;  /* 0x000000000500720c */ /* 0x002fe40003f06270 */
[----:B------:R-:W-:Y:S02]  /*0120*/  IADD3 R24, P1, PT, R6, UR8, RZ ;  /* 0x0000000806187c10 */ /* 0x000fe4000ff3e0ff */
[C---:B------:R-:W-:Y:S02]  /*0130*/  IADD3.X R23, PT, PT, R7.reuse, UR11, RZ, P2, !PT ;  /* 0x0000000b07177c10 */ /* 0x040fe400097fe4ff */
[----:B------:R-:W-:-:S07]  /*0140*/  IADD3.X R25, PT, PT, R7, UR9, RZ, P1, !PT ;  /* 0x0000000907197c10 */ /* 0x000fce0008ffe4ff */
[----:B---3--:R-:W-:Y:S05]  /*0150*/  @P0 BRA `(.L_x_1) ;  /* 0x0000000400600947 */ /* 0x008fea0003800000 */
[----:B------:R-:W0:Y:S01]  /*0160*/  LDC R4, c[0x0][0x360] ;  /* 0x0000d800ff047b82 */ /* 0x000e220000000800 */
[----:B------:R-:W-:Y:S01]  /*0170*/  BSSY.RECONVERGENT B1, `(.L_x_2) ;  /* 0x0000033000017945 */ /* 0x000fe20003800200 */
[----:B------:R-:W-:Y:S01]  /*0180*/  MOV R21, RZ ;  /* 0x000000ff00157202 */ /* 0x000fe20000000f00 */
[----:B0-----:R-:W0:Y:S01]  /*0190*/  I2F.U32.RP R12, R4 ;  /* 0x00000004000c7306 */ /* 0x001e220000209000 */
[----:B------:R-:W-:Y:S01]  /*01a0*/  IMAD.IADD R11, R5, 0x1, R4 ;  /* 0x00000001050b7824 */ /* 0x000fe200078e0204 */
[----:B------:R-:W-:-:S04]  /*01b0*/  ISETP.NE.U32.AND P2, PT, R4, RZ, PT ;  /* 0x000000ff0400720c */ /* 0x000fc80003f45070 */
[----:B------:R-:W-:Y:S02]  /*01c0*/  ISETP.GE.U32.AND P0, PT, R11, R0, PT ;  /* 0x000000000b00720c */ /* 0x000fe40003f06070 */
[----:B------:R-:W-:Y:S02]  /*01d0*/  VIMNMX.U32 R2, PT, PT, R0, R11, !PT ;  /* 0x0000000b00027248 */ /* 0x000fe40007fe0000 */
[----:B------:R-:W-:-:S04]  /*01e0*/  SEL R10, RZ, 0x1, P0 ;  /* 0x00000001ff0a7807 */ /* 0x000fc80000000000 */
[----:B------:R-:W-:Y:S01]  /*01f0*/  IADD3 R11, PT, PT, R2, -R11, -R10 ;  /* 0x8000000b020b7210 */ /* 0x000fe20007ffe80a */
[----:B0-----:R-:W0:Y:S02]  /*0200*/  MUFU.RCP R12, R12 ;  /* 0x0000000c000c7308 */ /* 0x001e240000001000 */
[----:B0-----:R-:W-:-:S06]  /*0210*/  VIADD R8, R12, 0xffffffe ;  /* 0x0ffffffe0c087836 */ /* 0x001fcc0000000000 */
[----:B------:R0:W1:Y:S02]  /*0220*/  F2I.FTZ.U32.TRUNC.NTZ R9, R8 ;  /* 0x0000000800097305 */ /* 0x000064000021f000 */
[----:B0-----:R-:W-:Y:S02]  /*0230*/  MOV R8, RZ ;  /* 0x000000ff00087202 */ /* 0x001fe40000000f00 */
[----:B-1----:R-:W-:-:S05]  /*0240*/  IADD3 R13, PT, PT, RZ, -R9, RZ ;  /* 0x80000009ff0d7210 */ /* 0x002fca0007ffe0ff */
[----:B------:R-:W-:-:S04]  /*0250*/  IMAD R13, R13, R4, RZ ;  /* 0x000000040d0d7224 */ /* 0x000fc800078e02ff */
[----:B------:R-:W-:-:S06]  /*0260*/  IMAD.HI.U32 R12, R9, R13, R8 ;  /* 0x0000000d090c7227 */ /* 0x000fcc00078e0008 */
[----:B------:R-:W-:-:S04]  /*0270*/  IMAD.HI.U32 R9, R12, R11, RZ ;  /* 0x0000000b0c097227 */ /* 0x000fc800078e00ff */
[----:B------:R-:W-:-:S04]  /*0280*/  IMAD.MOV R2, RZ, RZ, -R9 ;  /* 0x000000ffff027224 */ /* 0x000fc800078e0a09 */
[----:B------:R-:W-:-:S05]  /*0290*/  IMAD R11, R4, R2, R11 ;  /* 0x00000002040b7224 */ /* 0x000fca00078e020b */
[----:B------:R-:W-:-:S13]  /*02a0*/  ISETP.GE.U32.AND P0, PT, R11, R4, PT ;  /* 0x000000040b00720c */ /* 0x000fda0003f06070 */
[-C--:B------:R-:W-:Y:S02]  /*02b0*/  @P0 IADD3 R11, PT, PT, R11, -R4.reuse, RZ ;  /* 0x800000040b0b0210 */ /* 0x080fe40007ffe0ff */
[----:B------:R-:W-:Y:S02]  /*02c0*/  @P0 IADD3 R9, PT, PT, R9, 0x1, RZ ;  /* 0x0000000109090810 */ /* 0x000fe40007ffe0ff */
[----:B------:R-:W-:-:S13]  /*02d0*/  ISETP.GE.U32.AND P1, PT, R11, R4, PT ;  /* 0x000000040b00720c */ /* 0x000fda0003f26070 */
[----:B------:R-:W-:Y:S01]  /*02e0*/  @P1 VIADD R9, R9, 0x1 ;  /* 0x0000000109091836 */ /* 0x000fe20000000000 */
[----:B------:R-:W-:-:S04]  /*02f0*/  @!P2 LOP3.LUT R9, RZ, R4, RZ, 0x33, !PT ;  /* 0x00000004ff09a212 */ /* 0x000fc800078e33ff */
[----:B------:R-:W-:-:S04]  /*0300*/  IADD3 R9, PT, PT, R10, R9, RZ ;  /* 0x000000090a097210 */ /* 0x000fc80007ffe0ff */
[C---:B------:R-:W-:Y:S02]  /*0310*/  LOP3.LUT R2, R9.reuse, 0x3, RZ, 0xc0, !PT ;  /* 0x0000000309027812 */ /* 0x040fe400078ec0ff */
[----:B------:R-:W-:Y:S02]  /*0320*/  ISETP.GE.U32.AND P1, PT, R9, 0x3, PT ;  /* 0x000000030900780c */ /* 0x000fe40003f26070 */
[----:B------:R-:W-:Y:S01]  /*0330*/  ISETP.NE.AND P0, PT, R2, 0x3, PT ;  /* 0x000000030200780c */ /* 0x000fe20003f05270 */
[----:B------:R-:W-:-:S12]  /*0340*/  IMAD.MOV.U32 R2, RZ, RZ, R5 ;  /* 0x000000ffff027224 */ /* 0x000fd800078e0005 */
[----:B------:R-:W-:Y:S05]  /*0350*/  @!P0 BRA `(.L_x_3) ;  /* 0x0000000000508947 */ /* 0x000fea0003800000 */
[----:B------:R-:W-:Y:S01]  /*0360*/  IMAD.WIDE.U32 R6, R5, 0x10, R6 ;  /* 0x0000001005067825 */ /* 0x000fe200078e0006 */
[----:B------:R-:W-:Y:S02]  /*0370*/  IADD3 R2, PT, PT, R9, 0x1, RZ ;  /* 0x0000000109027810 */ /* 0x000fe40007ffe0ff */
[----:B------:R-:W-:Y:S02]  /*0380*/  MOV R21, RZ ;  /* 0x000000ff00157202 */ /* 0x000fe40000000f00 */
[----:B------:R-:W-:Y:S02]  /*0390*/  IADD3 R12, P0, PT, R6, UR8, RZ ;  /* 0x00000008060c7c10 */ /* 0x000fe4000ff1e0ff */
[----:B------:R-:W-:Y:S01]  /*03a0*/  LOP3.LUT R6, R2, 0x3, RZ, 0xc0, !PT ;  /* 0x0000000302067812 */ /* 0x000fe200078ec0ff */
[----:B------:R-:W-:Y:S01]  /*03b0*/  IMAD.MOV.U32 R2, RZ, RZ, R5 ;  /* 0x000000ffff027224 */ /* 0x000fe200078e0005 */
[----:B------:R-:W-:Y:S02]  /*03c0*/  IADD3.X R7, PT, PT, R7, UR9, RZ, P0, !PT ;  /* 0x0000000907077c10 */ /* 0x000fe400087fe4ff */
[----:B------:R-:W-:-:S07]  /*03d0*/  IADD3 R14, PT, PT, -R6, RZ, RZ ;  /* 0x000000ff060e7210 */ /* 0x000fce0007ffe1ff */
.L_x_4:
[----:B------:R-:W-:-:S05]  /*03e0*/  MOV R13, R7 ;  /* 0x00000007000d7202 */ /* 0x000fca0000000f00 */
[----:B------:R0:W2:Y:S01]  /*03f0*/  LDG.E.128 R8, desc[UR6][R12.64] ;  /* 0x000000060c087981 */ /* 0x0000a2000c1e1d00 */
[----:B------:R-:W-:Y:S01]  /*0400*/  VIADD R14, R14, 0x1 ;  /* 0x000000010e0e7836 */ /* 0x000fe20000000000 */
[C---:B------:R-:W-:Y:S01]  /*0410*/  IADD3 R2, PT, PT, R4.reuse, R2, RZ ;  /* 0x0000000204027210 */ /* 0x040fe20007ffe0ff */
[----:B------:R-:W-:-:S03]  /*0420*/  IMAD.WIDE.U32 R6, R4, 0x10, R12 ;  /* 0x0000001004067825 */ /* 0x000fc600078e000c */
[----:B------:R-:W-:Y:S02]  /*0430*/  ISETP.NE.AND P0, PT, R14, RZ, PT ;  /* 0x000000ff0e00720c */ /* 0x000fe40003f05270 */
[----:B0-----:R-:W-:Y:S01]  /*0440*/  MOV R12, R6 ;  /* 0x00000006000c7202 */ /* 0x001fe20000000f00 */
[----:B--2---:R-:W-:-:S04]  /*0450*/  FFMA R8, R8, R8, R21 ;  /* 0x0000000808087223 */ /* 0x004fc80000000015 */
[----:B------:R-:W-:-:S04]  /*0460*/  FFMA R9, R9, R9, R8 ;  /* 0x0000000909097223 */ /* 0x000fc80000000008 */
[----:B------:R-:W-:-:S04]  /*0470*/  FFMA R10, R10, R10, R9 ;  /* 0x0000000a0a0a7223 */ /* 0x000fc80000000009 */
[----:B------:R-:W-:Y:S01]  /*0480*/  FFMA R21, R11, R11, R10 ;  /* 0x0000000b0b157223 */ /* 0x000fe2000000000a */
[----:B------:R-:W-:Y:S06]  /*0490*/  @P0 BRA `(.L_x_4) ;  /* 0xfffffffc00d00947 */ /* 0x000fec000383ffff */
.L_x_3:
[----:B------:R-:W-:Y:S05]  /*04a0*/  BSYNC.RECONVERGENT B1 ;  /* 0x0000000000017941 */ /* 0x000fea0003800200 */
.L_x_2:
[----:B------:R-:W-:Y:S05]  /*04b0*/  @!P1 BRA `(.L_x_1) ;  /* 0x0000000000889947 */ /* 0x000fea0003800000 */
[--C-:B------:R-:W-:Y:S01]  /*04c0*/  IMAD R6, R4, 0x2, R2.reuse ;  /* 0x0000000204067824 */ /* 0x100fe200078e0202 */
[----:B------:R-:W-:Y:S01]  /*04d0*/  IADD3 R20, PT, PT, R2, R4, RZ ;  /* 0x0000000402147210 */ /* 0x000fe20007ffe0ff */
[----:B------:R-:W-:-:S07]  /*04e0*/  IMAD R7, R4, 0x3, R2 ;  /* 0x0000000304077824 */ /* 0x000fce00078e0202 */
.L_x_5:
[----:B------:R-:W-:-:S05]  /*04f0*/  IMAD.WIDE.U32 R26, R2, 0x10, R24 ;  /* 0x00000010021a7825 */ /* 0x000fca00078e0018 */
[----:B------:R-:W2:Y:S01]  /*0500*/  LDG.E.128 R16, desc[UR6][R26.64] ;  /* 0x000000061a107981 */ /* 0x000ea2000c1e1d00 */
[----:B------:R-:W-:-:S06]  /*0510*/  IMAD.WIDE.U32 R12, R20, 0x10, R24 ;  /* 0x00000010140c7825 */ /* 0x000fcc00078e0018 */
[----:B------:R-:W3:Y:S01]  /*0520*/  LDG.E.128 R12, desc[UR6][R12.64] ;  /* 0x000000060c0c7981 */ /* 0x000ee2000c1e1d00 */
[----:B------:R-:W-:-:S06]  /*0530*/  IMAD.WIDE.U32 R8, R6, 0x10, R24 ;  /* 0x0000001006087825 */ /* 0x000fcc00078e0018 */
[----:B------:R-:W4:Y:S01]  /*0540*/  LDG.E.128 R8, desc[UR6][R8.64] ;  /* 0x0000000608087981 */ /* 0x000f22000c1e1d00 */
[----:B--2---:R-:W-:-:S04]  /*0550*/  FFMA R16, R16, R16, R21 ;  /* 0x0000001010107223 */ /* 0x004fc80000000015 */
[----:B------:R-:W-:-:S04]  /*0560*/  FFMA R17, R17, R17, R16 ;  /* 0x0000001111117223 */ /* 0x000fc80000000010 */
[----:B------:R-:W-:Y:S01]  /*0570*/  FFMA R18, R18, R18, R17 ;  /* 0x0000001212127223 */ /* 0x000fe20000000011 */
[----:B------:R-:W-:-:S04]  /*0580*/  IMAD.WIDE.U32 R16, R7, 0x10, R24 ;  /* 0x0000001007107825 */ /* 0x000fc800078e0018 */
[----:B------:R-:W-:Y:S02]  /*0590*/  FFMA R21, R19, R19, R18 ;  /* 0x0000001313157223 */ /* 0x000fe40000000012 */
[----:B------:R-:W2:Y:S02]  /*05a0*/  LDG.E.128 R16, desc[UR6][R16.64] ;  /* 0x0000000610107981 */ /* 0x000ea4000c1e1d00 */
[----:B---3--:R-:W-:-:S04]  /*05b0*/  FFMA R26, R12, R12, R21 ;  /* 0x0000000c0c1a7223 */ /* 0x008fc80000000015 */
[----:B------:R-:W-:-:S04]  /*05c0*/  FFMA R21, R13, R13, R26 ;  /* 0x0000000d0d157223 */ /* 0x000fc8000000001a */
[----:B------:R-:W-:-:S04]  /*05d0*/  FFMA R14, R14, R14, R21 ;  /* 0x0000000e0e0e7223 */ /* 0x000fc80000000015 */
[----:B------:R-:W-:-:S04]  /*05e0*/  FFMA R15, R15, R15, R14 ;  /* 0x0000000f0f0f7223 */ /* 0x000fc8000000000e */
[----:B----4-:R-:W-:-:S04]  /*05f0*/  FFMA R12, R8, R8, R15 ;  /* 0x00000008080c7223 */ /* 0x010fc8000000000f */
[----:B------:R-:W-:Y:S01]  /*0600*/  FFMA R13, R9, R9, R12 ;  /* 0x00000009090d7223 */ /* 0x000fe2000000000c */
[----:B------:R-:W-:-:S03]  /*0610*/  IADD3 R9, PT, PT, R4, R2, R4 ;  /* 0x0000000204097210 */ /* 0x000fc60007ffe004 */
[----:B------:R-:W-:Y:S01]  /*0620*/  FFMA R10, R10, R10, R13 ;  /* 0x0000000a0a0a7223 */ /* 0x000fe2000000000d */
[----:B------:R-:W-:-:S03]  /*0630*/  IADD3 R2, PT, PT, R4, R9, R4 ;  /* 0x0000000904027210 */ /* 0x000fc60007ffe004 */
[----:B------:R-:W-:Y:S01]  /*0640*/  FFMA R11, R11, R11, R10 ;  /* 0x0000000b0b0b7223 */ /* 0x000fe2000000000a */
[----:B------:R-:W-:Y:S01]  /*0650*/  ISETP.GE.AND P0, PT, R2, R0, PT ;  /* 0x000000000200720c */ /* 0x000fe20003f06270 */
[C---:B------:R-:W-:Y:S01]  /*0660*/  IMAD R6, R4.reuse, 0x4, R6 ;  /* 0x0000000404067824 */ /* 0x040fe200078e0206 */
[C---:B------:R-:W-:Y:S02]  /*0670*/  LEA R20, R4.reuse, R20, 0x2 ;  /* 0x0000001404147211 */ /* 0x040fe400078e10ff */
[----:B------:R-:W-:Y:S01]  /*0680*/  LEA R7, R4, R7, 0x2 ;  /* 0x0000000704077211 */ /* 0x000fe200078e10ff */
[----:B--2---:R-:W-:-:S04]  /*0690*/  FFMA R8, R16, R16, R11 ;  /* 0x0000001010087223 */ /* 0x004fc8000000000b */
[----:B------:R-:W-:-:S04]  /*06a0*/  FFMA R17, R17, R17, R8 ;  /* 0x0000001111117223 */ /* 0x000fc80000000008 */
[----:B------:R-:W-:-:S04]  /*06b0*/  FFMA R18, R18, R18, R17 ;  /* 0x0000001212127223 */ /* 0x000fc80000000011 */
[----:B------:R-:W-:Y:S01]  /*06c0*/  FFMA R21, R19, R19, R18 ;  /* 0x0000001313157223 */ /* 0x000fe20000000012 */
[----:B------:R-:W-:Y:S06]  /*06d0*/  @!P0 BRA `(.L_x_5) ;  /* 0xfffffffc00848947 */ /* 0x000fec000383ffff */
.L_x_1:
[----:B------:R-:W-:Y:S05]  /*06e0*/  BSYNC.RECONVERGENT B0 ;  /* 0x0000000000007941 */ /* 0x000fea0003800200 */
.L_x_0:
[----:B------:R-:W-:Y:S01]  /*06f0*/  LEA R2, R0, R5, 0x2 ;  /* 0x0000000500027211 */ /* 0x000fe200078e10ff */
[----:B------:R-:W-:Y:S03]  /*0700*/  BSSY.RECONVERGENT B0, `(.L_x_6) ;  /* 0x000000b000007945 */ /* 0x000fe60003800200 */
[----:B------:R-:W-:-:S13]  /*0710*/  ISETP.GE.AND P0, PT, R2, R3, PT ;  /* 0x000000030200720c */ /* 0x000fda0003f06270 */
[----:B------:R-:W-:Y:S05]  /*0720*/  @P0 BRA `(.L_x_7) ;  /* 0x0000000000200947 */ /* 0x000fea0003800000 */
[----:B------:R-:W0:Y:S01]  /*0730*/  LDC R9, c[0x0][0x360] ;  /* 0x0000d800ff097b82 */ /* 0x000e220000000800 */
[----:B------:R-:W-:-:S07]  /*0740*/  IMAD.MOV.U32 R4, RZ, RZ, R2 ;  /* 0x000000ffff047224 */ /* 0x000fce00078e0002 */
.L_x_8:
[----:B------:R-:W-:-:S06]  /*0750*/  IMAD.WIDE R6, R4, 0x4, R24 ;  /* 0x0000000404067825 */ /* 0x000fcc00078e0218 */
[----:B------:R-:W2:Y:S01]  /*0760*/  LDG.E R6, desc[UR6][R6.64] ;  /* 0x0000000606067981 */ /* 0x000ea2000c1e1900 */
[----:B0-----:R-:W-:-:S04]  /*0770*/  IADD3 R4, PT, PT, R9, R4, RZ ;  /* 0x0000000409047210 */ /* 0x001fc80007ffe0ff */
[----:B------:R-:W-:Y:S01]  /*0780*/  ISETP.GE.AND P0, PT, R4, R3, PT ;  /* 0x000000030400720c */ /* 0x000fe20003f06270 */
[----:B--2---:R-:W-:-:S12]  /*0790*/  FFMA R21, R6, R6, R21 ;  /* 0x0000000606157223 */ /* 0x004fd80000000015 */
[----:B------:R-:W-:Y:S05]  /*07a0*/  @!P0 BRA `(.L_x_8) ;  /* 0xfffffffc00e88947 */ /* 0x000fea000383ffff */
.L_x_7:
[----:B------:R-:W-:Y:S05]  /*07b0*/  BSYNC.RECONVERGENT B0 ;  /* 0x0000000000007941 */ /* 0x000fea0003800200 */
.L_x_6:
[----:B------:R-:W0:Y:S01]  /*07c0*/  SHFL.DOWN PT, R4, R21, 0x10, 0x1f ;  /* 0x0a001f0015047f89 */ /* 0x000e2200000e0000 */
[----:B------:R-:W-:-:S13]  /*07d0*/  LOP3.LUT P0, R12, R5, 0x1f, RZ, 0xc0, !PT ;  /* 0x0000001f050c7812 */ /* 0x000fda000780c0ff */
[----:B------:R-:W1:Y:S01]  /*07e0*/  @!P0 S2R R11, SR_CgaCtaId ;  /* 0x00000000000b8919 */ /* 0x000e620000008800 */
[----:B------:R-:W-:Y:S01]  /*07f0*/  @!P0 MOV R10, 0x400 ;  /* 0x00000400000a8802 */ /* 0x000fe20000000f00 */
[----:B0-----:R-:W-:-:S05]  /*0800*/  FADD R4, R4, R21 ;  /* 0x0000001504047221 */ /* 0x001fca0000000000 */
[----:B------:R-:W0:Y:S01]  /*0810*/  SHFL.DOWN PT, R7, R4, 0x8, 0x1f ;  /* 0x09001f0004077f89 */ /* 0x000e2200000e0000 */
[----:B-1----:R-:W-:-:S04]  /*0820*/  @!P0 LEA R10, R11, R10, 0x18 ;  /* 0x0000000a0b0a8211 */ /* 0x002fc800078ec0ff */
[----:B------:R-:W-:Y:S01]  /*0830*/  @!P0 LEA.HI R10, R5, R10, RZ, 0x1d ;  /* 0x0000000a050a8211 */ /* 0x000fe200078fe8ff */
[----:B0-----:R-:W-:-:S05]  /*0840*/  FADD R7, R4, R7 ;  /* 0x0000000704077221 */ /* 0x001fca0000000000 */
[----:B------:R-:W0:Y:S02]  /*0850*/  SHFL.DOWN PT, R6, R7, 0x4, 0x1f ;  /* 0x08801f0007067f89 */ /* 0x000e2400000e0000 */
[----:B0-----:R-:W-:-:S05]  /*0860*/  FADD R6, R7, R6 ;  /* 0x0000000607067221 */ /* 0x001fca0000000000 */
[----:B------:R-:W0:Y:S02]  /*0870*/  SHFL.DOWN PT, R9, R6, 0x2, 0x1f ;  /* 0x08401f0006097f89 */ /* 0x000e2400000e0000 */
[----:B0-----:R-:W-:-:S05]  /*0880*/  FADD R9, R6, R9 ;  /* 0x0000000906097221 */ /* 0x001fca0000000000 */
[----:B------:R-:W0:Y:S02]  /*0890*/  SHFL.DOWN PT, R8, R9, 0x1, 0x1f ;  /* 0x08201f0009087f89 */ /* 0x000e2400000e0000 */
[----:B0-----:R-:W-:-:S05]  /*08a0*/  FADD R11, R9, R8 ;  /* 0x00000008090b7221 */ /* 0x001fca0000000000 */
[----:B------:R0:W-:Y:S01]  /*08b0*/  @!P0 STS [R10], R11 ;  /* 0x0000000b0a008388 */ /* 0x0001e20000000800 */
[----:B------:R-:W-:Y:S01]  /*08c0*/  BAR.SYNC.DEFER_BLOCKING 0x0 ;  /* 0x0000000000007b1d */ /* 0x000fe20000010000 */
[----:B------:R-:W-:-:S13]  /*08d0*/  ISETP.GT.U32.AND P0, PT, R5, 0x1f, PT ;  /* 0x0000001f0500780c */ /* 0x000fda0003f04070 */
[----:B0-----:R-:W-:Y:S05]  /*08e0*/  @P0 BRA `(.L_x_9) ;  /* 0x00000000004c0947 */ /* 0x001fea0003800000 */
[----:B------:R-:W0:Y:S01]  /*08f0*/  S2R R7, SR_CgaCtaId ;  /* 0x0000000000077919 */ /* 0x000e220000008800 */
[----:B------:R-:W-:Y:S01]  /*0900*/  MOV R4, 0x400 ;  /* 0x0000040000047802 */ /* 0x000fe20000000f00 */
[----:B------:R-:W-:-:S03]  /*0910*/  UMOV UR4, 0xffffffff ;  /* 0xffffffff00047882 */ /* 0x000fc60000000000 */
[----:B0-----:R-:W-:-:S04]  /*0920*/  LEA R10, R7, R4, 0x18 ;  /* 0x00000004070a7211 */ /* 0x001fc800078ec0ff */
[----:B------:R-:W-:-:S06]  /*0930*/  LEA R4, R12, R10, 0x2 ;  /* 0x0000000a0c047211 */ /* 0x000fcc00078e10ff */
[----:B------:R-:W0:Y:S01]  /*0940*/  LDS R4, [R4] ;  /* 0x0000000004047984 */ /* 0x000e220000000800 */
[----:B------:R-:W-:Y:S05]  /*0950*/  BRA.DIV UR4, `(.L_x_10) ;  /* 0x0000000a04dc7947 */ /* 0x000fea000b800000 */
[----:B0-----:R-:W0:Y:S02]  /*0960*/  SHFL.DOWN PT, R7, R4, 0x10, 0x1f ;  /* 0x0a001f0004077f89 */ /* 0x001e2400000e0000 */
[----:B0-----:R-:W-:-:S05]  /*0970*/  FADD R7, R4, R7 ;  /* 0x0000000704077221 */ /* 0x001fca0000000000 */
[----:B------:R-:W0:Y:S02]  /*0980*/  SHFL.DOWN PT, R6, R7, 0x8, 0x1f ;  /* 0x09001f0007067f89 */ /* 0x000e2400000e0000 */
[----:B0-----:R-:W-:-:S05]  /*0990*/  FADD R6, R7, R6 ;  /* 0x0000000607067221 */ /* 0x001fca0000000000 */
[----:B------:R-:W0:Y:S02]  /*09a0*/  SHFL.DOWN PT, R9, R6, 0x4, 0x1f ;  /* 0x08801f0006097f89 */ /* 0x000e2400000e0000 */
[----:B0-----:R-:W-:-:S05]  /*09b0*/  FADD R9, R6, R9 ;  /* 0x0000000906097221 */ /* 0x001fca0000000000 */
[----:B------:R-:W0:Y:S02]  /*09c0*/  SHFL.DOWN PT, R8, R9, 0x2, 0x1f ;  /* 0x08401f0009087f89 */ /* 0x000e2400000e0000 */
[----:B0-----:R-:W-:-:S05]  /*09d0*/  FADD R8, R9, R8 ;  /* 0x0000000809087221 */ /* 0x001fca0000000000 */
[----:B------:R0:W1:Y:S02]  /*09e0*/  SHFL.DOWN PT, R11, R8, 0x1, 0x1f ;  /* 0x08201f00080b7f89 */ /* 0x00006400000e0000 */
.L_x_24:
[----:B------:R-:W-:Y:S01]  /*09f0*/  ISETP.NE.AND P0, PT, R5, RZ, PT ;  /* 0x000000ff0500720c */ /* 0x000fe20003f05270 */
[----:B-1----:R-:W-:-:S12]  /*0a00*/  FADD R11, R8, R11 ;  /* 0x0000000b080b7221 */ /* 0x002fd80000000000 */
[----:B------:R1:W-:Y:S02]  /*0a10*/  @!P0 STS [R10+0x80], R11 ;  /* 0x0000800b0a008388 */ /* 0x0003e40000000800 */
.L_x_9:
[----:B------:R-:W-:Y:S05]  /*0a20*/  WARPSYNC.ALL ;  /* 0x0000000000007948 */ /* 0x000fea0003800000 */
[----:B------:R-:W-:Y:S01]  /*0a30*/  ISETP.GE.AND P2, PT, R5, R0, PT ;  /* 0x000000000500720c */ /* 0x000fe20003f46270 */
[----:B------:R-:W2:Y:S08]  /*0a40*/  S2UR UR5, SR_CgaCtaId ;  /* 0x00000000000579c3 */ /* 0x000eb00000008800 */
[----:B------:R-:W-:Y:S01]  /*0a50*/  BAR.SYNC.DEFER_BLOCKING 0x0 ;  /* 0x0000000000007b1d */ /* 0x000fe20000010000 */
[----:B------:R-:W-:-:S05]  /*0a60*/  I2FP.F32.S32 R3, R3 ;  /* 0x0000000300037245 */ /* 0x000fca0000201400 */
[----:B------:R-:W-:Y:S01]  /*0a70*/  UMOV UR4, 0x400 ;  /* 0x0000040000047882 */ /* 0x000fe20000000000 */
[----:B------:R-:W3:Y:S01]  /*0a80*/  MUFU.RCP R6, R3 ;  /* 0x0000000300067308 */ /* 0x000ee20000001000 */
[----:B--2---:R-:W-:Y:S01]  /*0a90*/  ULEA UR4, UR5, UR4, 0x18 ;  /* 0x0000000405047291 */ /* 0x004fe2000f8ec0ff */
[----:B---3--:R-:W-:-:S04]  /*0aa0*/  FFMA R7, -R3, R6, 1 ;  /* 0x3f80000003077423 */ /* 0x008fc80000000106 */
[----:B------:R-:W-:-:S04]  /*0ab0*/  FFMA R7, R6, R7, R6 ;  /* 0x0000000706077223 */ /* 0x000fc80000000006 */
[----:B------:R-:W2:Y:S02]  /*0ac0*/  LDS R4, [UR4+0x80] ;  /* 0x00008004ff047984 */ /* 0x000ea40008000800 */
[----:B--2---:R-:W2:Y:S01]  /*0ad0*/  FCHK P0, R4, R3 ;  /* 0x0000000304007302 */ /* 0x004ea20000000000 */
[----:B------:R-:W-:-:S04]  /*0ae0*/  FFMA R6, R4, R7, RZ ;  /* 0x0000000704067223 */ /* 0x000fc800000000ff */
[----:B0-----:R-:W-:-:S04]  /*0af0*/  FFMA R8, -R3, R6, R4 ;  /* 0x0000000603087223 */ /* 0x001fc80000000104 */
[----:B------:R-:W-:Y:S01]  /*0b00*/  FFMA R6, R7, R8, R6 ;  /* 0x0000000807067223 */ /* 0x000fe20000000006 */
[----:B--2---:R-:W-:Y:S06]  /*0b10*/  @!P0 BRA `(.L_x_11) ;  /* 0x00000000000c8947 */ /* 0x004fec0003800000 */
[----:B------:R-:W-:-:S07]  /*0b20*/  MOV R6, 0xb40 ;  /* 0x00000b4000067802 */ /* 0x000fce0000000f00 */
[----:B-1----:R-:W-:Y:S05]  /*0b30*/  CALL.REL.NOINC `($__internal_0_$__cuda_sm3x_div_rn_noftz_f32_slowpath) ;  /* 0x0000000800f07944 */ /* 0x002fea0003c00000 */
[----:B------:R-:W-:-:S07]  /*0b40*/  IMAD.MOV.U32 R6, RZ, RZ, R3 ;  /* 0x000000ffff067224 */ /* 0x000fce00078e0003 */
.L_x_11:
[----:B------:R-:W0:Y:S01]  /*0b50*/  LDCU UR4, c[0x0][0x3a0] ;  /* 0x00007400ff0477ac */ /* 0x000e220008000800 */
[----:B------:R-:W-:Y:S01]  /*0b60*/  BSSY.RECONVERGENT B0, `(.L_x_12) ;  /* 0x0000085000007945 */ /* 0x000fe20003800200 */
[----:B0-----:R-:W-:Y:S01]  /*0b70*/  FADD R6, R6, UR4 ;  /* 0x0000000406067e21 */ /* 0x001fe20008000000 */
[----:B------:R-:W0:Y:S04]  /*0b80*/  LDCU.64 UR4, c[0x0][0x398] ;  /* 0x00007300ff0477ac */ /* 0x000e280008000a00 */
[----:B------:R-:W-:-:S13]  /*0b90*/  FSETP.GEU.AND P0, PT, |R6|, 1.175494350822287508e-38, PT ;  /* 0x008000000600780b */ /* 0x000fda0003f0e200 */
[----:B------:R-:W-:-:S04]  /*0ba0*/  @!P0 FMUL R6, R6, 16777216 ;  /* 0x4b80000006068820 */ /* 0x000fc80000400000 */
[----:B------:R-:W2:Y:S02]  /*0bb0*/  MUFU.RSQ R3, R6 ;  /* 0x0000000600037308 */ /* 0x000ea40000001400 */
[----:B--2---:R-:W-:Y:S01]  /*0bc0*/  @!P0 FMUL R3, R3, 4096 ;  /* 0x4580000003038820 */ /* 0x004fe20000400000 */
[----:B0-----:R-:W-:Y:S06]  /*0bd0*/  @P2 BRA `(.L_x_13) ;  /* 0x0000000400f42947 */ /* 0x001fec0003800000 */
[----:B------:R-:W1:Y:S01]  /*0be0*/  LDC R4, c[0x0][0x360] ;  /* 0x0000d800ff047b82 */ /* 0x000e620000000800 */
[----:B------:R-:W-:Y:S01]  /*0bf0*/  BSSY.RECONVERGENT B1, `(.L_x_14) ;  /* 0x0000037000017945 */ /* 0x000fe20003800200 */
[----:B-1----:R-:W0:Y:S01]  /*0c00*/  I2F.U32.RP R11, R4 ;  /* 0x00000004000b7306 */ /* 0x002e220000209000 */
[----:B------:R-:W-:Y:S01]  /*0c10*/  IMAD.IADD R9, R5, 0x1, R4 ;  /* 0x0000000105097824 */ /* 0x000fe200078e0204 */
[----:B------:R-:W-:-:S04]  /*0c20*/  ISETP.NE.U32.AND P2, PT, R4, RZ, PT ;  /* 0x000000ff0400720c */ /* 0x000fc80003f45070 */
[----:B------:R-:W-:Y:S02]  /*0c30*/  ISETP.GE.U32.AND P0, PT, R9, R0, PT ;  /* 0x000000000900720c */ /* 0x000fe40003f06070 */
[----:B------:R-:W-:Y:S02]  /*0c40*/  VIMNMX.U32 R8, PT, PT, R0, R9, !PT ;  /* 0x0000000900087248 */ /* 0x000fe40007fe0000 */
[----:B------:R-:W-:-:S04]  /*0c50*/  SEL R10, RZ, 0x1, P0 ;  /* 0x00000001ff0a7807 */ /* 0x000fc80000000000 */
[----:B------:R-:W-:Y:S01]  /*0c60*/  IADD3 R9, PT, PT, R8, -R9, -R10 ;  /* 0x8000000908097210 */ /* 0x000fe20007ffe80a */
[----:B0-----:R-:W0:Y:S02]  /*0c70*/  MUFU.RCP R11, R11 ;  /* 0x0000000b000b7308 */ /* 0x001e240000001000 */
[----:B0-----:R-:W-:-:S06]  /*0c80*/  IADD3 R6, PT, PT, R11, 0xffffffe, RZ ;  /* 0x0ffffffe0b067810 */ /* 0x001fcc0007ffe0ff */
[----:B------:R0:W1:Y:S02]  /*0c90*/  F2I.FTZ.U32.TRUNC.NTZ R7, R6 ;  /* 0x0000000600077305 */ /* 0x000064000021f000 */
[----:B0-----:R-:W-:Y:S01]  /*0ca0*/  HFMA2 R6, -RZ, RZ, 0, 0 ;  /* 0x00000000ff067431 */ /* 0x001fe200000001ff */
[----:B-1----:R-:W-:-:S05]  /*0cb0*/  IADD3 R13, PT, PT, RZ, -R7, RZ ;  /* 0x80000007ff0d7210 */ /* 0x002fca0007ffe0ff */
[----:B------:R-:W-:-:S04]  /*0cc0*/  IMAD R13, R13, R4, RZ ;  /* 0x000000040d0d7224 */ /* 0x000fc800078e02ff */
[----:B------:R-:W-:-:S06]  /*0cd0*/  IMAD.HI.U32 R12, R7, R13, R6 ;  /* 0x0000000d070c7227 */ /* 0x000fcc00078e0006 */
[----:B------:R-:W-:-:S05]  /*0ce0*/  IMAD.HI.U32 R7, R12, R9, RZ ;  /* 0x000000090c077227 */ /* 0x000fca00078e00ff */
[----:B------:R-:W-:-:S05]  /*0cf0*/  IADD3 R6, PT, PT, -R7, RZ, RZ ;  /* 0x000000ff07067210 */ /* 0x000fca0007ffe1ff */
[----:B------:R-:W-:-:S05]  /*0d00*/  IMAD R9, R4, R6, R9 ;  /* 0x0000000604097224 */ /* 0x000fca00078e0209 */
[----:B------:R-:W-:-:S13]  /*0d10*/  ISETP.GE.U32.AND P0, PT, R9, R4, PT ;  /* 0x000000040900720c */ /* 0x000fda0003f06070 */
[----:B------:R-:W-:Y:S01]  /*0d20*/  @P0 IMAD.IADD R9, R9, 0x1, -R4 ;  /* 0x0000000109090824 */ /* 0x000fe200078e0a04 */
[----:B------:R-:W-:-:S04]  /*0d30*/  @P0 IADD3 R7, PT, PT, R7, 0x1, RZ ;  /* 0x0000000107070810 */ /* 0x000fc80007ffe0ff */
[----:B------:R-:W-:-:S13]  /*0d40*/  ISETP.GE.U32.AND P1, PT, R9, R4, PT ;  /* 0x000000040900720c */ /* 0x000fda0003f26070 */
[----:B------:R-:W-:Y:S02]  /*0d50*/  @P1 IADD3 R7, PT, PT, R7, 0x1, RZ ;  /* 0x0000000107071810 */ /* 0x000fe40007ffe0ff */
[----:B------:R-:W-:-:S05]  /*0d60*/  @!P2 LOP3.LUT R7, RZ, R4, RZ, 0x33, !PT ;  /* 0x00000004ff07a212 */ /* 0x000fca00078e33ff */
[----:B------:R-:W-:-:S05]  /*0d70*/  IMAD.IADD R6, R10, 0x1, R7 ;  /* 0x000000010a067824 */ /* 0x000fca00078e0207 */
[C---:B------:R-:W-:Y:S02]  /*0d80*/  LOP3.LUT R7, R6.reuse, 0x3, RZ, 0xc0, !PT ;  /* 0x0000000306077812 */ /* 0x040fe400078ec0ff */
[----:B------:R-:W-:Y:S02]  /*0d90*/  ISETP.GE.U32.AND P0, PT, R6, 0x3, PT ;  /* 0x000000030600780c */ /* 0x000fe40003f06070 */
[----:B------:R-:W-:-:S13]  /*0da0*/  ISETP.NE.AND P1, PT, R7, 0x3, PT ;  /* 0x000000030700780c */ /* 0x000fda0003f25270 */
[----:B------:R-:W-:Y:S05]  /*0db0*/  @!P1 BRA `(.L_x_15) ;  /* 0x0000000000689947 */ /* 0x000fea0003800000 */
[----:B------:R-:W-:-:S04]  /*0dc0*/  IADD3 R6, PT, PT, R6, 0x1, RZ ;  /* 0x0000000106067810 */ /* 0x000fc80007ffe0ff */
[----:B------:R-:W-:Y:S01]  /*0dd0*/  LOP3.LUT R16, R6, 0x3, RZ, 0xc0, !PT ;  /* 0x0000000306107812 */ /* 0x000fe200078ec0ff */
[----:B------:R-:W-:-:S04]  /*0de0*/  IMAD.WIDE.U32 R6, R5, 0x10, RZ ;  /* 0x0000001005067825 */ /* 0x000fc800078e00ff */
[C---:B------:R-:W-:Y:S01]  /*0df0*/  IMAD R5, R16.reuse, R4, R5 ;  /* 0x0000000410057224 */ /* 0x040fe200078e0205 */
[----:B------:R-:W-:-:S07]  /*0e00*/  IADD3 R16, PT, PT, -R16, RZ, RZ ;  /* 0x000000ff10107210 */ /* 0x000fce0007ffe1ff */
.L_x_16:
[C---:B------:R-:W-:Y:S02]  /*0e10*/  IADD3 R10, P1, PT, R6.reuse, UR4, RZ ;  /* 0x00000004060a7c10 */ /* 0x040fe4000ff3e0ff */
[----:B------:R-:W-:Y:S02]  /*0e20*/  IADD3 R18, P2, PT, R6, R24, RZ ;  /* 0x0000001806127210 */ /* 0x000fe40007f5e0ff */
[----:B------:R-:W-:-:S03]  /*0e30*/  IADD3.X R11, PT, PT, R7, UR5, RZ, P1, !PT ;  /* 0x00000005070b7c10 */ /* 0x000fc60008ffe4ff */
[----:B------:R-:W-:-:S03]  /*0e40*/  IMAD.X R19, R7, 0x1, R25, P2 ;  /* 0x0000000107137824 */ /* 0x000fc600010e0619 */
[----:B0-----:R-:W2:Y:S04]  /*0e50*/  LDG.E.128 R8, desc[UR6][R10.64] ;  /* 0x000000060a087981 */ /* 0x001ea8000c1e1d00 */
[----:B------:R-:W3:Y:S01]  /*0e60*/  LDG.E.128 R12, desc[UR6][R18.64] ;  /* 0x00000006120c7981 */ /* 0x000ee2000c1e1d00 */
[----:B------:R-:W-:Y:S01]  /*0e70*/  IADD3 R16, PT, PT, R16, 0x1, RZ ;  /* 0x0000000110107810 */ /* 0x000fe20007ffe0ff */
[C---:B--2---:R-:W-:Y:S01]  /*0e80*/  FMUL R20, R3.reuse, R9 ;  /* 0x0000000903147220 */ /* 0x044fe20000400000 */
[C---:B------:R-:W-:Y:S01]  /*0e90*/  FMUL R17, R3.reuse, R8 ;  /* 0x0000000803117220 */ /* 0x040fe20000400000 */
[C---:B------:R-:W-:Y:S01]  /*0ea0*/  FMUL R9, R3.reuse, R10 ;  /* 0x0000000a03097220 */ /* 0x040fe20000400000 */
[----:B------:R-:W-:Y:S01]  /*0eb0*/  IADD3 R8, P1, PT, R6, R22, RZ ;  /* 0x0000001606087210 */ /* 0x000fe20007f3e0ff */
[----:B------:R-:W-:Y:S01]  /*0ec0*/  FMUL R26, R3, R11 ;  /* 0x0000000b031a7220 */ /* 0x000fe20000400000 */
[----:B---3--:R-:W-:Y:S01]  /*0ed0*/  FMUL R12, R12, R17 ;  /* 0x000000110c0c7220 */ /* 0x008fe20000400000 */
[----:B------:R-:W-:Y:S01]  /*0ee0*/  FMUL R14, R14, R9 ;  /* 0x000000090e0e7220 */ /* 0x000fe20000400000 */
[----:B------:R-:W-:Y:S01]  /*0ef0*/  FMUL R13, R13, R20 ;  /* 0x000000140d0d7220 */ /* 0x000fe20000400000 */
[----:B------:R-:W-:Y:S01]  /*0f00*/  IADD3.X R9, PT, PT, R7, R23, RZ, P1, !PT ;  /* 0x0000001707097210 */ /* 0x000fe20000ffe4ff */
[----:B------:R-:W-:Y:S01]  /*0f10*/  FMUL R15, R15, R26 ;  /* 0x0000001a0f0f7220 */ /* 0x000fe20000400000 */
[----:B------:R-:W-:Y:S01]  /*0f20*/  ISETP.NE.AND P1, PT, R16, RZ, PT ;  /* 0x000000ff1000720c */ /* 0x000fe20003f25270 */
[----:B------:R-:W-:-:S03]  /*0f30*/  IMAD.WIDE.U32 R6, R4, 0x10, R6 ;  /* 0x0000001004067825 */ /* 0x000fc600078e0006 */
[----:B------:R0:W-:Y:S09]  /*0f40*/  STG.E.128 desc[UR6][R8.64], R12 ;  /* 0x0000000c08007986 */ /* 0x0001f2000c101d06 */
[----:B------:R-:W-:Y:S05]  /*0f50*/  @P1 BRA `(.L_x_16) ;  /* 0xfffffffc00ac1947 */ /* 0x000fea000383ffff */
.L_x_15:
[----:B------:R-:W-:Y:S05]  /*0f60*/  BSYNC.RECONVERGENT B1 ;  /* 0x0000000000017941 */ /* 0x000fea0003800200 */
.L_x_14:
[----:B------:R-:W-:Y:S05]  /*0f70*/  @!P0 BRA `(.L_x_13) ;  /* 0x00000004000c8947 */ /* 0x000fea0003800000 */
[----:B------:R-:W1:Y:S01]  /*0f80*/  LDC.64 R26, c[0x0][0x398] ;  /* 0x0000e600ff1a7b82 */ /* 0x000e620000000a00 */
[C-C-:B------:R-:W-:Y:S01]  /*0f90*/  IMAD R20, R4.reuse, 0x2, R5.reuse ;  /* 0x0000000204147824 */ /* 0x140fe200078e0205 */
[----:B------:R-:W-:Y:S01]  /*0fa0*/  IADD3 R6, PT, PT, R5, R4, RZ ;  /* 0x0000000405067210 */ /* 0x000fe20007ffe0ff */
[----:B------:R-:W-:-:S07]  /*0fb0*/  IMAD R7, R4, 0x3, R5 ;  /* 0x0000000304077824 */ /* 0x000fce00078e0205 */
.L_x_17:
[----:B01----:R-:W-:-:S04]  /*0fc0*/  IMAD.WIDE.U32 R8, R5, 0x10, R26 ;  /* 0x0000001005087825 */ /* 0x003fc800078e001a */
[--C-:B------:R-:W-:Y:S02]  /*0fd0*/  IMAD.WIDE.U32 R16, R5, 0x10, R24.reuse ;  /* 0x0000001005107825 */ /* 0x100fe400078e0018 */
[----:B--2---:R-:W2:Y:S04]  /*0fe0*/  LDG.E.128 R8, desc[UR6][R8.64] ;  /* 0x0000000608087981 */ /* 0x004ea8000c1e1d00 */
[----:B------:R0:W3:Y:S02]  /*0ff0*/  LDG.E.128 R12, desc[UR6][R16.64] ;  /* 0x00000006100c7981 */ /* 0x0000e4000c1e1d00 */
[----:B0-----:R-:W-:-:S04]  /*1000*/  IMAD.WIDE.U32 R16, R6, 0x10, R24 ;  /* 0x0000001006107825 */ /* 0x001fc800078e0018 */
[C---:B--2---:R-:W-:Y:S01]  /*1010*/  FMUL R21, R3.reuse, R10 ;  /* 0x0000000a03157220 */ /* 0x044fe20000400000 */
[C---:B------:R-:W-:Y:S01]  /*1020*/  FMUL R10, R3.reuse, R11 ;  /* 0x0000000b030a7220 */ /* 0x040fe20000400000 */
[C---:B------:R-:W-:Y:S01]  /*1030*/  FMUL R19, R3.reuse, R8 ;  /* 0x0000000803137220 */ /* 0x040fe20000400000 */
[----:B------:R-:W-:Y:S01]  /*1040*/  FMUL R18, R3, R9 ;  /* 0x0000000903127220 */ /* 0x000fe20000400000 */
[----:B---3--:R-:W-:Y:S01]  /*1050*/  FMUL R14, R14, R21 ;  /* 0x000000150e0e7220 */ /* 0x008fe20000400000 */
[----:B------:R-:W-:Y:S01]  /*1060*/  FMUL R15, R15, R10 ;  /* 0x0000000a0f0f7220 */ /* 0x000fe20000400000 */
[----:B------:R-:W-:Y:S01]  /*1070*/  FMUL R12, R12, R19 ;  /* 0x000000130c0c7220 */ /* 0x000fe20000400000 */
[----:B------:R-:W-:Y:S01]  /*1080*/  FMUL R13, R13, R18 ;  /* 0x000000120d0d7220 */ /* 0x000fe20000400000 */
[----:B------:R-:W-:-:S04]  /*1090*/  IMAD.WIDE.U32 R10, R5, 0x10, R22 ;  /* 0x00000010050a7825 */ /* 0x000fc800078e0016 */
[----:B------:R-:W-:Y:S01]  /*10a0*/  IMAD.WIDE.U32 R8, R6, 0x10, R26 ;  /* 0x0000001006087825 */ /* 0x000fe200078e001a */
[----:B------:R0:W-:Y:S05]  /*10b0*/  STG.E.128 desc[UR6][R10.64], R12 ;  /* 0x0000000c0a007986 */ /* 0x0001ea000c101d06 */
[----:B0-----:R-:W2:Y:S04]  /*10c0*/  LDG.E.128 R8, desc[UR6][R8.64] ;  /* 0x0000000608087981 */ /* 0x001ea8000c1e1d00 */
[----:B------:R-:W3:Y:S01]  /*10d0*/  LDG.E.128 R12, desc[UR6][R16.64] ;  /* 0x00000006100c7981 */ /* 0x000ee2000c1e1d00 */
        /* <DEDUP_REMOVED lines=9> */
[C---:B------:R-:W-:Y:S01]  /*1170*/  IMAD.WIDE.U32 R8, R20.reuse, 0x10, R26 ;  /* 0x0000001014087825 */ /* 0x040fe200078e001a */
[----:B------:R0:W-:Y:S03]  /*1180*/  STG.E.128 desc[UR6][R10.64], R16 ;  /* 0x000000100a007986 */ /* 0x0001e6000c101d06 */
[----:B------:R-:W-:-:S06]  /*1190*/  IMAD.WIDE.U32 R12, R20, 0x10, R24 ;  /* 0x00000010140c7825 */ /* 0x000fcc00078e0018 */
[----:B------:R-:W2:Y:S04]  /*11a0*/  LDG.E.128 R12, desc[UR6][R12.64] ;  /* 0x000000060c0c7981 */ /* 0x000ea8000c1e1d00 */
[----:B0-----:R-:W3:Y:S01]  /*11b0*/  LDG.E.128 R8, desc[UR6][R8.64] ;  /* 0x0000000608087981 */ /* 0x001ee2000c1e1d00 */
[----:B------:R-:W-:-:S04]  /*11c0*/  IMAD.WIDE.U32 R16, R7, 0x10, R24 ;  /* 0x0000001007107825 */ /* 0x000fc800078e0018 */
[C---:B---3--:R-:W-:Y:S01]  /*11d0*/  FMUL R21, R3.reuse, R8 ;  /* 0x0000000803157220 */ /* 0x048fe20000400000 */
[C---:B------:R-:W-:Y:S01]  /*11e0*/  FMUL R8, R3.reuse, R11 ;  /* 0x0000000b03087220 */ /* 0x040fe20000400000 */
[C---:B------:R-:W-:Y:S01]  /*11f0*/  FMUL R28, R3.reuse, R9 ;  /* 0x00000009031c7220 */ /* 0x040fe20000400000 */
[----:B------:R-:W-:Y:S01]  /*1200*/  FMUL R29, R3, R10 ;  /* 0x0000000a031d7220 */ /* 0x000fe20000400000 */
[----:B--2---:R-:W-:Y:S01]  /*1210*/  FMUL R12, R12, R21 ;  /* 0x000000150c0c7220 */ /* 0x004fe20000400000 */
        /* <DEDUP_REMOVED lines=8> */
[----:B------:R-:W-:-:S04]  /*12a0*/  IADD3 R5, PT, PT, R4, R5, R4 ;  /* 0x0000000504057210 */ /* 0x000fc80007ffe004 */
[----:B------:R-:W-:-:S04]  /*12b0*/  IADD3 R5, PT, PT, R4, R5, R4 ;  /* 0x0000000504057210 */ /* 0x000fc80007ffe004 */
[----:B------:R-:W-:Y:S02]  /*12c0*/  ISETP.GE.AND P0, PT, R5, R0, PT ;  /* 0x000000000500720c */ /* 0x000fe40003f06270 */
[C---:B------:R-:W-:Y:S02]  /*12d0*/  LEA R20, R4.reuse, R20, 0x2 ;  /* 0x0000001404147211 */ /* 0x040fe400078e10ff */
[----:B------:R-:W-:Y:S01]  /*12e0*/  LEA R6, R4, R6, 0x2 ;  /* 0x0000000604067211 */ /* 0x000fe200078e10ff */
        /* <DEDUP_REMOVED lines=8> */
[----:B------:R-:W-:-:S05]  /*1370*/  IMAD.WIDE.U32 R10, R7, 0x10, R22 ;  /* 0x00000010070a7825 */ /* 0x000fca00078e0016 */
[----:B------:R2:W-:Y:S01]  /*1380*/  STG.E.128 desc[UR6][R10.64], R12 ;  /* 0x0000000c0a007986 */ /* 0x0005e2000c101d06 */
[----:B------:R-:W-:Y:S01]  /*1390*/  IMAD R7, R4, 0x4, R7 ;  /* 0x0000000404077824 */ /* 0x000fe200078e0207 */
[----:B------:R-:W-:Y:S06]  /*13a0*/  @!P0 BRA `(.L_x_17) ;  /* 0xfffffffc00048947 */ /* 0x000fec000383ffff */
.L_x_13:
[----:B------:R-:W-:Y:S05]  /*13b0*/  BSYNC.RECONVERGENT B0 ;  /* 0x0000000000007941 */ /* 0x000fea0003800200 */
.L_x_12:
[----:B------:R-:W3:Y:S02]  /*13c0*/  LDCU UR8, c[0x0][0x394] ;  /* 0x00007280ff0877ac */ /* 0x000ee40008000800 */
[----:B---3--:R-:W-:-:S13]  /*13d0*/  ISETP.GE.AND P0, PT, R2, UR8, PT ;  /* 0x0000000802007c0c */ /* 0x008fda000bf06270 */
[----:B------:R-:W-:Y:S05]  /*13e0*/  @P0 EXIT ;  /* 0x000000000000094d */ /* 0x000fea0003800000 */
[----:B-12---:R-:W1:Y:S01]  /*13f0*/  LDC.64 R10, c[0x0][0x398] ;  /* 0x0000e600ff0a7b82 */ /* 0x006e620000000a00 */
[----:B------:R-:W2:Y:S02]  /*1400*/  LDCU UR4, c[0x0][0x360] ;  /* 0x00006c00ff0477ac */ /* 0x000ea40008000800 */
.L_x_18:
[----:B-1----:R-:W-:-:S04]  /*1410*/  IMAD.WIDE R4, R2, 0x4, R10 ;  /* 0x0000000402047825 */ /* 0x002fc800078e020a */
[C---:B------:R-:W-:Y:S02]  /*1420*/  IMAD.WIDE R6, R2.reuse, 0x4, R24 ;  /* 0x0000000402067825 */ /* 0x040fe400078e0218 */
[----:B---3--:R-:W3:Y:S04]  /*1430*/  LDG.E R4, desc[UR6][R4.64] ;  /* 0x0000000604047981 */ /* 0x008ee8000c1e1900 */
[----:B------:R-:W4:Y:S01]  /*1440*/  LDG.E R7, desc[UR6][R6.64] ;  /* 0x0000000606077981 */ /* 0x000f22000c1e1900 */
[C---:B0-----:R-:W-:Y:S01]  /*1450*/  IMAD.WIDE R8, R2.reuse, 0x4, R22 ;  /* 0x0000000402087825 */ /* 0x041fe200078e0216 */
[----:B--2---:R-:W-:-:S04]  /*1460*/  IADD3 R2, PT, PT, R2, UR4, RZ ;  /* 0x0000000402027c10 */ /* 0x004fc8000fffe0ff */
[----:B------:R-:W-:Y:S01]  /*1470*/  ISETP.GE.AND P0, PT, R2, UR8, PT ;  /* 0x0000000802007c0c */ /* 0x000fe2000bf06270 */
[----:B---3--:R-:W-:-:S04]  /*1480*/  FMUL R0, R3, R4 ;  /* 0x0000000403007220 */ /* 0x008fc80000400000 */
[----:B----4-:R-:W-:-:S05]  /*1490*/  FMUL R13, R0, R7 ;  /* 0x00000007000d7220 */ /* 0x010fca0000400000 */
[----:B------:R3:W-:Y:S03]  /*14a0*/  STG.E desc[UR6][R8.64], R13 ;  /* 0x0000000d08007986 */ /* 0x0007e6000c101906 */
[----:B------:R-:W-:Y:S05]  /*14b0*/  @!P0 BRA `(.L_x_18) ;  /* 0xfffffffc00d48947 */ /* 0x000fea000383ffff */
[----:B------:R-:W-:Y:S05]  /*14c0*/  EXIT ;  /* 0x000000000000794d */ /* 0x000fea0003800000 */
.L_x_10:
[----:B------:R-:W-:Y:S01]  /*14d0*/  IMAD.MOV.U32 R13, RZ, RZ, 0x10 ;  /* 0x00000010ff0d7424 */ /* 0x000fe200078e00ff */
[----:B------:R-:W-:Y:S02]  /*14e0*/  MOV R15, 0x1f ;  /* 0x0000001f000f7802 */ /* 0x000fe40000000f00 */
[----:B------:R-:W-:-:S07]  /*14f0*/  MOV R12, 0xffffffff ;  /* 0xffffffff000c7802 */ /* 0x000fce0000000f00 */
[----:B0-----:R-:W-:Y:S05]  /*1500*/  WARPSYNC.COLLECTIVE R12, `(.L_x_19) ;  /* 0x000000000c087348 */ /* 0x001fea0003c00000 */
[----:B0-----:R0:W1:Y:S02]  /*1510*/  SHFL.DOWN P0, R11, R4, R13, R15 ;  /* 0x0800000d040b7389 */ /* 0x001064000000000f */
[----:B01----:R-:W-:Y:S05]  /*1520*/  ENDCOLLECTIVE ;  /* 0x000000000000791b */ /* 0x003fea0003800000 */
.L_x_19:
[----:B------:R-:W-:Y:S02]  /*1530*/  HFMA2 R13, -RZ, RZ, 0, 4.76837158203125e-07 ;  /* 0x00000008ff0d7431 */ /* 0x000fe400000001ff */
[----:B------:R-:W-:-:S04]  /*1540*/  IMAD.MOV.U32 R7, RZ, RZ, R11 ;  /* 0x000000ffff077224 */ /* 0x000fc800078e000b */
[----:B------:R-:W-:-:S05]  /*1550*/  FADD R7, R4, R7 ;  /* 0x0000000704077221 */ /* 0x000fca0000000000 */
[----:B------:R-:W-:-:S07]  /*1560*/  MOV R4, R7 ;  /* 0x0000000700047202 */ /* 0x000fce0000000f00 */
[----:B------:R-:W-:Y:S05]  /*1570*/  WARPSYNC.COLLECTIVE R12, `(.L_x_20) ;  /* 0x000000000c087348 */ /* 0x000fea0003c00000 */
[----:B------:R0:W1:Y:S02]  /*1580*/  SHFL.DOWN P0, R11, R4, R13, R15 ;  /* 0x0800000d040b7389 */ /* 0x000064000000000f */
[----:B01----:R-:W-:Y:S05]  /*1590*/  ENDCOLLECTIVE ;  /* 0x000000000000791b */ /* 0x003fea0003800000 */
.L_x_20:
[----:B------:R-:W-:Y:S02]  /*15a0*/  HFMA2 R13, -RZ, RZ, 0, 2.384185791015625e-07 ;  /* 0x00000004ff0d7431 */ /* 0x000fe400000001ff */
[----:B------:R-:W-:-:S04]  /*15b0*/  IMAD.MOV.U32 R6, RZ, RZ, R11 ;  /* 0x000000ffff067224 */ /* 0x000fc800078e000b */
[----:B------:R-:W-:-:S05]  /*15c0*/  FADD R6, R7, R6 ;  /* 0x0000000607067221 */ /* 0x000fca0000000000 */
[----:B------:R-:W-:-:S07]  /*15d0*/  MOV R4, R6 ;  /* 0x0000000600047202 */ /* 0x000fce0000000f00 */
[----:B------:R-:W-:Y:S05]  /*15e0*/  WARPSYNC.COLLECTIVE R12, `(.L_x_21) ;  /* 0x000000000c087348 */ /* 0x000fea0003c00000 */
[----:B------:R0:W1:Y:S02]  /*15f0*/  SHFL.DOWN P0, R11, R4, R13, R15 ;  /* 0x0800000d040b7389 */ /* 0x000064000000000f */
[----:B01----:R-:W-:Y:S05]  /*1600*/  ENDCOLLECTIVE ;  /* 0x000000000000791b */ /* 0x003fea0003800000 */
.L_x_21:
[----:B------:R-:W-:Y:S02]  /*1610*/  HFMA2 R13, -RZ, RZ, 0, 1.1920928955078125e-07 ;  /* 0x00000002ff0d7431 */ /* 0x000fe400000001ff */
[----:B------:R-:W-:-:S04]  /*1620*/  IMAD.MOV.U32 R9, RZ, RZ, R11 ;  /* 0x000000ffff097224 */ /* 0x000fc800078e000b */
[----:B------:R-:W-:-:S05]  /*1630*/  FADD R9, R6, R9 ;  /* 0x0000000906097221 */ /* 0x000fca0000000000 */
[----:B------:R-:W-:-:S07]  /*1640*/  MOV R4, R9 ;  /* 0x0000000900047202 */ /* 0x000fce0000000f00 */
[----:B------:R-:W-:Y:S05]  /*1650*/  WARPSYNC.COLLECTIVE R12, `(.L_x_22) ;  /* 0x000000000c087348 */ /* 0x000fea0003c00000 */
[----:B------:R0:W1:Y:S02]  /*1660*/  SHFL.DOWN P0, R11, R4, R13, R15 ;  /* 0x0800000d040b7389 */ /* 0x000064000000000f */
[----:B01----:R-:W-:Y:S05]  /*1670*/  ENDCOLLECTIVE ;  /* 0x000000000000791b */ /* 0x003fea0003800000 */
.L_x_22:
[----:B------:R-:W-:Y:S02]  /*1680*/  HFMA2 R13, -RZ, RZ, 0, 5.9604644775390625e-08 ;  /* 0x00000001ff0d7431 */ /* 0x000fe400000001ff */
[----:B------:R-:W-:-:S04]  /*1690*/  IMAD.MOV.U32 R8, RZ, RZ, R11 ;  /* 0x000000ffff087224 */ /* 0x000fc800078e000b */
[----:B------:R-:W-:-:S05]  /*16a0*/  FADD R8, R9, R8 ;  /* 0x0000000809087221 */ /* 0x000fca0000000000 */
[----:B------:R-:W-:-:S07]  /*16b0*/  MOV R4, R8 ;  /* 0x0000000800047202 */ /* 0x000fce0000000f00 */
[----:B------:R-:W-:Y:S05]  /*16c0*/  WARPSYNC.COLLECTIVE R12, `(.L_x_23) ;  /* 0x000000000c087348 */ /* 0x000fea0003c00000 */
[----:B------:R0:W1:Y:S02]  /*16d0*/  SHFL.DOWN P0, R11, R4, R13, R15 ;  /* 0x0800000d040b7389 */ /* 0x000064000000000f */
[----:B01----:R-:W-:Y:S05]  /*16e0*/  ENDCOLLECTIVE ;  /* 0x000000000000791b */ /* 0x003fea0003800000 */
.L_x_23:
[----:B------:R-:W-:Y:S05]  /*16f0*/  BRA `(.L_x_24) ;  /* 0xfffffff000bc7947 */ /* 0x000fea000383ffff */
        .weak           $__internal_0_$__cuda_sm3x_div_rn_noftz_f32_slowpath
        .type           $__internal_0_$__cuda_sm3x_div_rn_noftz_f32_slowpath,@function
        .size           $__internal_0_$__cuda_sm3x_div_rn_noftz_f32_slowpath,(.L_x_34 - $__internal_0_$__cuda_sm3x_div_rn_noftz_f32_slowpath)
$__internal_0_$__cuda_sm3x_div_rn_noftz_f32_slowpath:
[--C-:B------:R-:W-:Y:S01]  /*1700*/  SHF.R.U32.HI R8, RZ, 0x17, R3.reuse ;  /* 0x00000017ff087819 */ /* 0x100fe20000011603 */
[----:B------:R-:W-:Y:S01]  /*1710*/  IMAD.MOV.U32 R11, RZ, RZ, R3 ;  /* 0x000000ffff0b7224 */ /* 0x000fe200078e0003 */
[----:B------:R-:W-:Y:S02]  /*1720*/  SHF.R.U32.HI R7, RZ, 0x17, R4 ;  /* 0x00000017ff077819 */ /* 0x000fe40000011604 */
[----:B------:R-:W-:Y:S02]  /*1730*/  LOP3.LUT R8, R8, 0xff, RZ, 0xc0, !PT ;  /* 0x000000ff08087812 */ /* 0x000fe400078ec0ff */
[----:B------:R-:W-:Y:S02]  /*1740*/  LOP3.LUT R9, R7, 0xff, RZ, 0xc0, !PT ;  /* 0x000000ff07097812 */ /* 0x000fe400078ec0ff */
[----:B------:R-:W-:Y:S01]  /*1750*/  MOV R10, R4 ;  /* 0x00000004000a7202 */ /* 0x000fe20000000f00 */
[----:B------:R-:W-:Y:S01]  /*1760*/  VIADD R13, R8, 0xffffffff ;  /* 0xffffffff080d7836 */ /* 0x000fe20000000000 */
[----:B------:R-:W-:-:S04]  /*1770*/  IADD3 R12, PT, PT, R9, -0x1, RZ ;  /* 0xffffffff090c7810 */ /* 0x000fc80007ffe0ff */
[----:B------:R-:W-:-:S04]  /*1780*/  ISETP.GT.U32.AND P0, PT, R13, 0xfd, PT ;  /* 0x000000fd0d00780c */ /* 0x000fc80003f04070 */
[----:B------:R-:W-:-:S13]  /*1790*/  ISETP.GT.U32.OR P0, PT, R12, 0xfd, P0 ;  /* 0x000000fd0c00780c */ /* 0x000fda0000704470 */
[----:B------:R-:W-:Y:S01]  /*17a0*/  @!P0 MOV R7, RZ ;  /* 0x000000ff00078202 */ /* 0x000fe20000000f00 */
[----:B------:R-:W-:Y:S06]  /*17b0*/  @!P0 BRA `(.L_x_25) ;  /* 0x00000000005c8947 */ /* 0x000fec0003800000 */
[----:B------:R-:W-:Y:S02]  /*17c0*/  FSETP.GTU.FTZ.AND P0, PT, |R4|, +INF , PT ;  /* 0x7f8000000400780b */ /* 0x000fe40003f1c200 */
[----:B------:R-:W-:-:S04]  /*17d0*/  FSETP.GTU.FTZ.AND P1, PT, |R3|, +INF , PT ;  /* 0x7f8000000300780b */ /* 0x000fc80003f3c200 */
[----:B------:R-:W-:-:S13]  /*17e0*/  PLOP3.LUT P0, PT, P0, P1, PT, 0xf8, 0x8f ;  /* 0x00000000008f781c */ /* 0x000fda0000703f70 */
[----:B------:R-:W-:Y:S05]  /*17f0*/  @P0 BRA `(.L_x_26) ;  /* 0x0000000400440947 */ /* 0x000fea0003800000 */
[----:B------:R-:W-:-:S13]  /*1800*/  LOP3.LUT P0, RZ, R11, 0x7fffffff, R10, 0xc8, !PT ;  /* 0x7fffffff0bff7812 */ /* 0x000fda000780c80a */
[----:B------:R-:W-:Y:S05]  /*1810*/  @!P0 BRA `(.L_x_27) ;  /* 0x0000000400348947 */ /* 0x000fea0003800000 */
[C---:B------:R-:W-:Y:S02]  /*1820*/  FSETP.NEU.FTZ.AND P3, PT, |R4|.reuse, +INF , PT ;  /* 0x7f8000000400780b */ /* 0x040fe40003f7d200 */
[----:B------:R-:W-:Y:S02]  /*1830*/  FSETP.NEU.FTZ.AND P1, PT, |R3|, +INF , PT ;  /* 0x7f8000000300780b */ /* 0x000fe40003f3d200 */
[----:B------:R-:W-:-:S11]  /*1840*/  FSETP.NEU.FTZ.AND P0, PT, |R4|, +INF , PT ;  /* 0x7f8000000400780b */ /* 0x000fd60003f1d200 */
[----:B------:R-:W-:Y:S05]  /*1850*/  @!P1 BRA !P3, `(.L_x_27) ;  /* 0x0000000400249947 */ /* 0x000fea0005800000 */
[----:B------:R-:W-:-:S04]  /*1860*/  LOP3.LUT P3, RZ, R10, 0x7fffffff, RZ, 0xc0, !PT ;  /* 0x7fffffff0aff7812 */ /* 0x000fc8000786c0ff */
[----:B------:R-:W-:-:S13]  /*1870*/  PLOP3.LUT P1, PT, P1, P3, PT, 0x2f, 0xf2 ;  /* 0x0000000000f2781c */ /* 0x000fda0000f26577 */
[----:B------:R-:W-:Y:S05]  /*1880*/  @P1 BRA `(.L_x_28) ;  /* 0x0000000400101947 */ /* 0x000fea0003800000 */
[----:B------:R-:W-:-:S04]  /*1890*/  LOP3.LUT P1, RZ, R11, 0x7fffffff, RZ, 0xc0, !PT ;  /* 0x7fffffff0bff7812 */ /* 0x000fc8000782c0ff */
[----:B------:R-:W-:-:S13]  /*18a0*/  PLOP3.LUT P0, PT, P0, P1, PT, 0x2f, 0xf2 ;  /* 0x0000000000f2781c */ /* 0x000fda0000702577 */
[----:B------:R-:W-:Y:S05]  /*18b0*/  @P0 BRA `(.L_x_29) ;  /* 0x0000000000f80947 */ /* 0x000fea0003800000 */
[----:B------:R-:W-:Y:S02]  /*18c0*/  ISETP.GE.AND P0, PT, R12, RZ, PT ;  /* 0x000000ff0c00720c */ /* 0x000fe40003f06270 */
[----:B------:R-:W-:-:S11]  /*18d0*/  ISETP.GE.AND P1, PT, R13, RZ, PT ;  /* 0x000000ff0d00720c */ /* 0x000fd60003f26270 */
[----:B------:R-:W-:Y:S01]  /*18e0*/  @P0 MOV R7, RZ ;  /* 0x000000ff00070202 */ /* 0x000fe20000000f00 */
[----:B------:R-:W-:Y:S02]  /*18f0*/  @!P0 IMAD.MOV.U32 R7, RZ, RZ, -0x40 ;  /* 0xffffffc0ff078424 */ /* 0x000fe400078e00ff */
[----:B------:R-:W-:Y:S01]  /*1900*/  @!P0 FFMA R10, R4, 1.84467440737095516160e+19, RZ ;  /* 0x5f800000040a8823 */ /* 0x000fe200000000ff */
[----:B------:R-:W-:Y:S02]  /*1910*/  @!P1 FFMA R11, R3, 1.84467440737095516160e+19, RZ ;  /* 0x5f800000030b9823 */ /* 0x000fe400000000ff */
[----:B------:R-:W-:-:S07]  /*1920*/  @!P1 IADD3 R7, PT, PT, R7, 0x40, RZ ;  /* 0x0000004007079810 */ /* 0x000fce0007ffe0ff */
.L_x_25:
[----:B------:R-:W-:Y:S01]  /*1930*/  LEA R4, R8, 0xc0800000, 0x17 ;  /* 0xc080000008047811 */ /* 0x000fe200078eb8ff */
[----:B------:R-:W-:-:S03]  /*1940*/  VIADD R9, R9, 0xffffff81 ;  /* 0xffffff8109097836 */ /* 0x000fc60000000000 */
[----:B------:R-:W-:Y:S01]  /*1950*/  IADD3 R4, PT, PT, -R4, R11, RZ ;  /* 0x0000000b04047210 */ /* 0x000fe20007ffe1ff */
[C---:B------:R-:W-:Y:S01]  /*1960*/  IMAD R3, R9.reuse, -0x800000, R10 ;  /* 0xff80000009037824 */ /* 0x040fe200078e020a */
[----:B------:R-:W-:Y:S02]  /*1970*/  IADD3 R8, PT, PT, R9, 0x7f, -R8 ;  /* 0x0000007f09087810 */ /* 0x000fe40007ffe808 */
[----:B------:R-:W0:Y:S01]  /*1980*/  MUFU.RCP R11, R4 ;  /* 0x00000004000b7308 */ /* 0x000e220000001000 */
[----:B------:R-:W-:Y:S01]  /*1990*/  FADD.FTZ R12, -R4, -RZ ;  /* 0x800000ff040c7221 */ /* 0x000fe20000010100 */
[----:B------:R-:W-:-:S03]  /*19a0*/  IADD3 R8, PT, PT, R8, R7, RZ ;  /* 0x0000000708087210 */ /* 0x000fc60007ffe0ff */
[----:B0-----:R-:W-:-:S04]  /*19b0*/  FFMA R14, R11, R12, 1 ;  /* 0x3f8000000b0e7423 */ /* 0x001fc8000000000c */
[----:B------:R-:W-:-:S04]  /*19c0*/  FFMA R13, R11, R14, R11 ;  /* 0x0000000e0b0d7223 */ /* 0x000fc8000000000b */
[----:B------:R-:W-:-:S04]  /*19d0*/  FFMA R10, R3, R13, RZ ;  /* 0x0000000d030a7223 */ /* 0x000fc800000000ff */
[----:B------:R-:W-:-:S04]  /*19e0*/  FFMA R11, R12, R10, R3 ;  /* 0x0000000a0c0b7223 */ /* 0x000fc80000000003 */
[----:B------:R-:W-:-:S04]  /*19f0*/  FFMA R10, R13, R11, R10 ;  /* 0x0000000b0d0a7223 */ /* 0x000fc8000000000a */
[----:B------:R-:W-:-:S04]  /*1a00*/  FFMA R11, R12, R10, R3 ;  /* 0x0000000a0c0b7223 */ /* 0x000fc80000000003 */
[----:B------:R-:W-:-:S05]  /*1a10*/  FFMA R3, R13, R11, R10 ;  /* 0x0000000b0d037223 */ /* 0x000fca000000000a */
[----:B------:R-:W-:-:S04]  /*1a20*/  SHF.R.U32.HI R4, RZ, 0x17, R3 ;  /* 0x00000017ff047819 */ /* 0x000fc80000011603 */
[----:B------:R-:W-:-:S04]  /*1a30*/  LOP3.LUT R4, R4, 0xff, RZ, 0xc0, !PT ;  /* 0x000000ff04047812 */ /* 0x000fc800078ec0ff */
[----:B------:R-:W-:-:S05]  /*1a40*/  IADD3 R12, PT, PT, R4, R8, RZ ;  /* 0x00000008040c7210 */ /* 0x000fca0007ffe0ff */
[----:B------:R-:W-:-:S05]  /*1a50*/  VIADD R4, R12, 0xffffffff ;  /* 0xffffffff0c047836 */ /* 0x000fca0000000000 */
[----:B------:R-:W-:-:S13]  /*1a60*/  ISETP.GE.U32.AND P0, PT, R4, 0xfe, PT ;  /* 0x000000fe0400780c */ /* 0x000fda0003f06070 */
[----:B------:R-:W-:Y:S05]  /*1a70*/  @!P0 BRA `(.L_x_30) ;  /* 0x0000000000808947 */ /* 0x000fea0003800000 */
[----:B------:R-:W-:-:S13]  /*1a80*/  ISETP.GT.AND P0, PT, R12, 0xfe, PT ;  /* 0x000000fe0c00780c */ /* 0x000fda0003f04270 */
[----:B------:R-:W-:Y:S05]  /*1a90*/  @P0 BRA `(.L_x_31) ;  /* 0x00000000006c0947 */ /* 0x000fea0003800000 */
[----:B------:R-:W-:-:S13]  /*1aa0*/  ISETP.GE.AND P0, PT, R12, 0x1, PT ;  /* 0x000000010c00780c */ /* 0x000fda0003f06270 */
[----:B------:R-:W-:Y:S05]  /*1ab0*/  @P0 BRA `(.L_x_32) ;  /* 0x0000000000980947 */ /* 0x000fea0003800000 */
[----:B------:R-:W-:Y:S02]  /*1ac0*/  ISETP.GE.AND P0, PT, R12, -0x18, PT ;  /* 0xffffffe80c00780c */ /* 0x000fe40003f06270 */
[----:B------:R-:W-:-:S11]  /*1ad0*/  LOP3.LUT R3, R3, 0x80000000, RZ, 0xc0, !PT ;  /* 0x8000000003037812 */ /* 0x000fd600078ec0ff */
[----:B------:R-:W-:Y:S05]  /*1ae0*/  @!P0 BRA `(.L_x_32) ;  /* 0x00000000008c8947 */ /* 0x000fea0003800000 */
[CCC-:B------:R-:W-:Y:S01]  /*1af0*/  FFMA.RZ R4, R13.reuse, R11.reuse, R10.reuse ;  /* 0x0000000b0d047223 */ /* 0x1c0fe2000000c00a */
[C---:B------:R-:W-:Y:S01]  /*1b00*/  IADD3 R9, PT, PT, R12.reuse, 0x20, RZ ;  /* 0x000000200c097810 */ /* 0x040fe20007ffe0ff */
[CCC-:B------:R-:W-:Y:S01]  /*1b10*/  FFMA.RM R7, R13.reuse, R11.reuse, R10.reuse ;  /* 0x0000000b0d077223 */ /* 0x1c0fe2000000400a */
[----:B------:R-:W-:Y:S02]  /*1b20*/  ISETP.NE.AND P3, PT, R12, RZ, PT ;  /* 0x000000ff0c00720c */ /* 0x000fe40003f65270 */
[----:B------:R-:W-:Y:S01]  /*1b30*/  LOP3.LUT R8, R4, 0x7fffff, RZ, 0xc0, !PT ;  /* 0x007fffff04087812 */ /* 0x000fe200078ec0ff */
[----:B------:R-:W-:Y:S01]  /*1b40*/  FFMA.RP R4, R13, R11, R10 ;  /* 0x0000000b0d047223 */ /* 0x000fe2000000800a */
[----:B------:R-:W-:Y:S02]  /*1b50*/  ISETP.NE.AND P1, PT, R12, RZ, PT ;  /* 0x000000ff0c00720c */ /* 0x000fe40003f25270 */
[----:B------:R-:W-:Y:S02]  /*1b60*/  LOP3.LUT R8, R8, 0x800000, RZ, 0xfc, !PT ;  /* 0x0080000008087812 */ /* 0x000fe400078efcff */
[----:B------:R-:W-:-:S02]  /*1b70*/  IADD3 R10, PT, PT, -R12, RZ, RZ ;  /* 0x000000ff0c0a7210 */ /* 0x000fc40007ffe1ff */
[----:B------:R-:W-:Y:S02]  /*1b80*/  SHF.L.U32 R9, R8, R9, RZ ;  /* 0x0000000908097219 */ /* 0x000fe400000006ff */
[----:B------:R-:W-:Y:S02]  /*1b90*/  FSETP.NEU.FTZ.AND P0, PT, R4, R7, PT ;  /* 0x000000070400720b */ /* 0x000fe40003f1d000 */
[----:B------:R-:W-:Y:S02]  /*1ba0*/  SEL R7, R10, RZ, P3 ;  /* 0x000000ff0a077207 */ /* 0x000fe40001800000 */
[----:B------:R-:W-:Y:S02]  /*1bb0*/  ISETP.NE.AND P1, PT, R9, RZ, P1 ;  /* 0x000000ff0900720c */ /* 0x000fe40000f25270 */
[----:B------:R-:W-:Y:S02]  /*1bc0*/  SHF.R.U32.HI R7, RZ, R7, R8 ;  /* 0x00000007ff077219 */ /* 0x000fe40000011608 */
[----:B------:R-:W-:-:S02]  /*1bd0*/  PLOP3.LUT P0, PT, P0, P1, PT, 0xf8, 0x8f ;  /* 0x00000000008f781c */ /* 0x000fc40000703f70 */
[----:B------:R-:W-:Y:S02]  /*1be0*/  SHF.R.U32.HI R9, RZ, 0x1, R7 ;  /* 0x00000001ff097819 */ /* 0x000fe40000011607 */
[----:B------:R-:W-:-:S04]  /*1bf0*/  SEL R4, RZ, 0x1, !P0 ;  /* 0x00000001ff047807 */ /* 0x000fc80004000000 */
[----:B------:R-:W-:-:S04]  /*1c00*/  LOP3.LUT R4, R4, 0x1, R9, 0xf8, !PT ;  /* 0x0000000104047812 */ /* 0x000fc800078ef809 */
[----:B------:R-:W-:-:S05]  /*1c10*/  LOP3.LUT R4, R4, R7, RZ, 0xc0, !PT ;  /* 0x0000000704047212 */ /* 0x000fca00078ec0ff */
[----:B------:R-:W-:-:S05]  /*1c20*/  IMAD.IADD R4, R9, 0x1, R4 ;  /* 0x0000000109047824 */ /* 0x000fca00078e0204 */
[----:B------:R-:W-:Y:S01]  /*1c30*/  LOP3.LUT R3, R4, R3, RZ, 0xfc, !PT ;  /* 0x0000000304037212 */ /* 0x000fe200078efcff */
[----:B------:R-:W-:Y:S06]  /*1c40*/  BRA `(.L_x_32) ;  /* 0x0000000000347947 */ /* 0x000fec0003800000 */
.L_x_31:
[----:B------:R-:W-:-:S04]  /*1c50*/  LOP3.LUT R3, R3, 0x80000000, RZ, 0xc0, !PT ;  /* 0x8000000003037812 */ /* 0x000fc800078ec0ff */
[----:B------:R-:W-:Y:S01]  /*1c60*/  LOP3.LUT R3, R3, 0x7f800000, RZ, 0xfc, !PT ;  /* 0x7f80000003037812 */ /* 0x000fe200078efcff */
[----:B------:R-:W-:Y:S06]  /*1c70*/  BRA `(.L_x_32) ;  /* 0x0000000000287947 */ /* 0x000fec0003800000 */
.L_x_30:
[----:B------:R-:W-:Y:S01]  /*1c80*/  LEA R3, R8, R3, 0x17 ;  /* 0x0000000308037211 */ /* 0x000fe200078eb8ff */
[----:B------:R-:W-:Y:S06]  /*1c90*/  BRA `(.L_x_32) ;  /* 0x0000000000207947 */ /* 0x000fec0003800000 */
.L_x_29:
[----:B------:R-:W-:-:S04]  /*1ca0*/  LOP3.LUT R3, R11, 0x80000000, R10, 0x48, !PT ;  /* 0x800000000b037812 */ /* 0x000fc800078e480a */
[----:B------:R-:W-:Y:S01]  /*1cb0*/  LOP3.LUT R3, R3, 0x7f800000, RZ, 0xfc, !PT ;  /* 0x7f80000003037812 */ /* 0x000fe200078efcff */
[----:B------:R-:W-:Y:S06]  /*1cc0*/  BRA `(.L_x_32) ;  /* 0x0000000000147947 */ /* 0x000fec0003800000 */
.L_x_28:
[----:B------:R-:W-:Y:S01]  /*1cd0*/  LOP3.LUT R3, R11, 0x80000000, R10, 0x48, !PT ;  /* 0x800000000b037812 */ /* 0x000fe200078e480a */
[----:B------:R-:W-:Y:S06]  /*1ce0*/  BRA `(.L_x_32) ;  /* 0x00000000000c7947 */ /* 0x000fec0003800000 */
.L_x_27:
[----:B------:R-:W0:Y:S01]  /*1cf0*/  MUFU.RSQ R3, -QNAN ;  /* 0xffc0000000037908 */ /* 0x000e220000001400 */
[----:B------:R-:W-:Y:S05]  /*1d00*/  BRA `(.L_x_32) ;  /* 0x0000000000047947 */ /* 0x000fea0003800000 */
.L_x_26:
[----:B------:R-:W-:-:S07]  /*1d10*/  FADD.FTZ R3, R4, R3 ;  /* 0x0000000304037221 */ /* 0x000fce0000010000 */
.L_x_32:
[----:B------:R-:W-:-:S04]  /*1d20*/  HFMA2 R7, -RZ, RZ, 0, 0 ;  /* 0x00000000ff077431 */ /* 0x000fc800000001ff */
[----:B0-----:R-:W-:Y:S05]  /*1d30*/  RET.REL.NODEC R6 `(_Z10rmsnorm_v2PfS_iiS_f) ;  /* 0xffffffe006b07950 */ /* 0x001fea0003c3ffff */
.L_x_33:
[----:B------:R-:W-:-:S00]  /*1d40*/  BRA `(.L_x_33) ;  /* 0xfffffffc00fc7947 */ /* 0x000fc0000383ffff */
[----:B------:R-:W-:-:S00]  /*1d50*/  NOP ;  /* 0x0000000000007918 */ /* 0x000fc00000000000 */
        /* <DEDUP_REMOVED lines=10> */
.L_x_34:


//--------------------- .nv.shared._Z10rmsnorm_v2PfS_iiS_f --------------------------
	.section	.nv.shared._Z10rmsnorm_v2PfS_iiS_f,"aw",@nobits
	.sectionflags	@""
	.align	4
.nv.shared._Z10rmsnorm_v2PfS_iiS_f:
	.zero		1156


//--------------------- .nv.shared.reserved.0     --------------------------
	.section	.nv.shared.reserved.0,"aw",@nobits
	.weak		__nv_reservedSMEM_offset_0_alias
	.size		__nv_reservedSMEM_offset_0_alias, 0, 64
	.other		__nv_reservedSMEM_offset_0_alias,@"STO_CUDA_RESERVED_SHARED STV_DEFAULT"
__nv_reservedSMEM_offset_0_alias:
	.zero		0
	.zero		64


//--------------------- .nv.constant0._Z10rmsnorm_v2PfS_iiS_f --------------------------
	.section	.nv.constant0._Z10rmsnorm_v2PfS_iiS_f,"a",@progbits
	.sectionflags	@""
	.align	4
.nv.constant0._Z10rmsnorm_v2PfS_iiS_f:
	.zero		932


//--------------------- SYMBOLS --------------------------

	.type		.nv.reservedSmem.offset0,@object
	.size		.nv.reservedSmem.offset0,0x4
	.type		.nv.reservedSmem.cap,@object
	.size		.nv.reservedSmem.cap,0x4
